//
// Generated by NVIDIA NVVM Compiler
//
// Compiler Build ID: CL-36424714
// Cuda compilation tools, release 13.0, V13.0.88
// Based on NVVM 20.0.0
//

.version 9.0
.target sm_100
.address_size 64

	// .globl	_Z11init_randomP17curandStateXORWOWy
.global .align 4 .b8 precalc_xorwow_matrix[102400];
.global .align 4 .b8 precalc_xorwow_offset_matrix[102400];
.global .align 4 .b8 mrg32k3aM1[2304];
.global .align 4 .b8 mrg32k3aM2[2304];
.global .align 4 .b8 mrg32k3aM1SubSeq[2016];
.global .align 4 .b8 mrg32k3aM2SubSeq[2016];
.global .align 4 .b8 mrg32k3aM1Seq[2304];
.global .align 4 .b8 mrg32k3aM2Seq[2304];
.const .align 8 .b8 __cr_lgamma_table[72];

.visible .entry _Z11init_randomP17curandStateXORWOWy(
	.param .u64 .ptr .align 1 _Z11init_randomP17curandStateXORWOWy_param_0,
	.param .u64 _Z11init_randomP17curandStateXORWOWy_param_1
)
{
	.reg .pred 	%p<26>;
	.reg .b32 	%r<410>;
	.reg .b64 	%rd<18>;

	ld.param.u64 	%rd7, [_Z11init_randomP17curandStateXORWOWy_param_0];
	ld.param.u64 	%rd17, [_Z11init_randomP17curandStateXORWOWy_param_1];
	mov.u32 	%r183, %ctaid.x;
	mov.u32 	%r184, %ntid.x;
	mov.u32 	%r185, %tid.x;
	mad.lo.s32 	%r1, %r183, %r184, %r185;
	setp.gt.s32 	%p1, %r1, 4095;
	@%p1 bra 	$L__BB0_44;
	cvta.to.global.u64 	%rd9, %rd7;
	mul.wide.s32 	%rd10, %r1, 48;
	add.s64 	%rd1, %rd9, %rd10;
	xor.b32  	%r186, %r1, -1429050551;
	mul.lo.s32 	%r187, %r186, 1099087573;
	setp.gt.s32 	%p2, %r1, -1;
	selp.b32 	%r188, -644748465, -1947113066, %p2;
	add.s32 	%r189, %r188, %r187;
	add.s32 	%r190, %r189, 6615241;
	add.s32 	%r191, %r187, 123456789;
	st.global.v2.u32 	[%rd1], {%r190, %r191};
	xor.b32  	%r192, %r187, 362436069;
	add.s32 	%r193, %r188, 521288629;
	st.global.v2.u32 	[%rd1+8], {%r192, %r193};
	xor.b32  	%r194, %r188, 88675123;
	add.s32 	%r195, %r187, 5783321;
	st.global.v2.u32 	[%rd1+16], {%r194, %r195};
	setp.eq.s64 	%p3, %rd17, 0;
	@%p3 bra 	$L__BB0_43;
	mov.b32 	%r316, 0;
	mov.u64 	%rd12, precalc_xorwow_matrix;
$L__BB0_3:
	and.b64  	%rd3, %rd17, 3;
	setp.eq.s64 	%p4, %rd3, 0;
	@%p4 bra 	$L__BB0_42;
	mul.wide.u32 	%rd11, %r316, 3200;
	add.s64 	%rd4, %rd12, %rd11;
	cvt.u32.u64 	%r3, %rd3;
	mov.b32 	%r317, 0;
$L__BB0_5:
	mov.b32 	%r330, 0;
	mov.u32 	%r331, %r330;
	mov.u32 	%r332, %r330;
	mov.u32 	%r333, %r330;
	mov.u32 	%r334, %r330;
	mov.u32 	%r323, %r330;
$L__BB0_6:
	mul.wide.u32 	%rd13, %r323, 4;
	add.s64 	%rd14, %rd1, %rd13;
	ld.global.u32 	%r11, [%rd14+4];
	shl.b32 	%r12, %r323, 5;
	mov.b32 	%r329, 0;
$L__BB0_7:
	.pragma "nounroll";
	shr.u32 	%r200, %r11, %r329;
	and.b32  	%r201, %r200, 1;
	setp.eq.b32 	%p5, %r201, 1;
	not.pred 	%p6, %p5;
	add.s32 	%r202, %r12, %r329;
	mul.lo.s32 	%r203, %r202, 5;
	mul.wide.u32 	%rd15, %r203, 4;
	add.s64 	%rd5, %rd4, %rd15;
	@%p6 bra 	$L__BB0_9;
	ld.global.u32 	%r204, [%rd5];
	xor.b32  	%r334, %r334, %r204;
	ld.global.u32 	%r205, [%rd5+4];
	xor.b32  	%r333, %r333, %r205;
	ld.global.u32 	%r206, [%rd5+8];
	xor.b32  	%r332, %r332, %r206;
	ld.global.u32 	%r207, [%rd5+12];
	xor.b32  	%r331, %r331, %r207;
	ld.global.u32 	%r208, [%rd5+16];
	xor.b32  	%r330, %r330, %r208;
$L__BB0_9:
	and.b32  	%r210, %r200, 2;
	setp.eq.s32 	%p7, %r210, 0;
	@%p7 bra 	$L__BB0_11;
	ld.global.u32 	%r211, [%rd5+20];
	xor.b32  	%r334, %r334, %r211;
	ld.global.u32 	%r212, [%rd5+24];
	xor.b32  	%r333, %r333, %r212;
	ld.global.u32 	%r213, [%rd5+28];
	xor.b32  	%r332, %r332, %r213;
	ld.global.u32 	%r214, [%rd5+32];
	xor.b32  	%r331, %r331, %r214;
	ld.global.u32 	%r215, [%rd5+36];
	xor.b32  	%r330, %r330, %r215;
$L__BB0_11:
	and.b32  	%r217, %r200, 4;
	setp.eq.s32 	%p8, %r217, 0;
	@%p8 bra 	$L__BB0_13;
	ld.global.u32 	%r218, [%rd5+40];
	xor.b32  	%r334, %r334, %r218;
	ld.global.u32 	%r219, [%rd5+44];
	xor.b32  	%r333, %r333, %r219;
	ld.global.u32 	%r220, [%rd5+48];
	xor.b32  	%r332, %r332, %r220;
	ld.global.u32 	%r221, [%rd5+52];
	xor.b32  	%r331, %r331, %r221;
	ld.global.u32 	%r222, [%rd5+56];
	xor.b32  	%r330, %r330, %r222;
$L__BB0_13:
	and.b32  	%r224, %r200, 8;
	setp.eq.s32 	%p9, %r224, 0;
	@%p9 bra 	$L__BB0_15;
	ld.global.u32 	%r225, [%rd5+60];
	xor.b32  	%r334, %r334, %r225;
	ld.global.u32 	%r226, [%rd5+64];
	xor.b32  	%r333, %r333, %r226;
	ld.global.u32 	%r227, [%rd5+68];
	xor.b32  	%r332, %r332, %r227;
	ld.global.u32 	%r228, [%rd5+72];
	xor.b32  	%r331, %r331, %r228;
	ld.global.u32 	%r229, [%rd5+76];
	xor.b32  	%r330, %r330, %r229;
$L__BB0_15:
	and.b32  	%r231, %r200, 16;
	setp.eq.s32 	%p10, %r231, 0;
	@%p10 bra 	$L__BB0_17;
	ld.global.u32 	%r232, [%rd5+80];
	xor.b32  	%r334, %r334, %r232;
	ld.global.u32 	%r233, [%rd5+84];
	xor.b32  	%r333, %r333, %r233;
	ld.global.u32 	%r234, [%rd5+88];
	xor.b32  	%r332, %r332, %r234;
	ld.global.u32 	%r235, [%rd5+92];
	xor.b32  	%r331, %r331, %r235;
	ld.global.u32 	%r236, [%rd5+96];
	xor.b32  	%r330, %r330, %r236;
$L__BB0_17:
	and.b32  	%r238, %r200, 32;
	setp.eq.s32 	%p11, %r238, 0;
	@%p11 bra 	$L__BB0_19;
	ld.global.u32 	%r239, [%rd5+100];
	xor.b32  	%r334, %r334, %r239;
	ld.global.u32 	%r240, [%rd5+104];
	xor.b32  	%r333, %r333, %r240;
	ld.global.u32 	%r241, [%rd5+108];
	xor.b32  	%r332, %r332, %r241;
	ld.global.u32 	%r242, [%rd5+112];
	xor.b32  	%r331, %r331, %r242;
	ld.global.u32 	%r243, [%rd5+116];
	xor.b32  	%r330, %r330, %r243;
$L__BB0_19:
	and.b32  	%r245, %r200, 64;
	setp.eq.s32 	%p12, %r245, 0;
	@%p12 bra 	$L__BB0_21;
	ld.global.u32 	%r246, [%rd5+120];
	xor.b32  	%r334, %r334, %r246;
	ld.global.u32 	%r247, [%rd5+124];
	xor.b32  	%r333, %r333, %r247;
	ld.global.u32 	%r248, [%rd5+128];
	xor.b32  	%r332, %r332, %r248;
	ld.global.u32 	%r249, [%rd5+132];
	xor.b32  	%r331, %r331, %r249;
	ld.global.u32 	%r250, [%rd5+136];
	xor.b32  	%r330, %r330, %r250;
$L__BB0_21:
	and.b32  	%r252, %r200, 128;
	setp.eq.s32 	%p13, %r252, 0;
	@%p13 bra 	$L__BB0_23;
	ld.global.u32 	%r253, [%rd5+140];
	xor.b32  	%r334, %r334, %r253;
	ld.global.u32 	%r254, [%rd5+144];
	xor.b32  	%r333, %r333, %r254;
	ld.global.u32 	%r255, [%rd5+148];
	xor.b32  	%r332, %r332, %r255;
	ld.global.u32 	%r256, [%rd5+152];
	xor.b32  	%r331, %r331, %r256;
	ld.global.u32 	%r257, [%rd5+156];
	xor.b32  	%r330, %r330, %r257;
$L__BB0_23:
	and.b32  	%r259, %r200, 256;
	setp.eq.s32 	%p14, %r259, 0;
	@%p14 bra 	$L__BB0_25;
	ld.global.u32 	%r260, [%rd5+160];
	xor.b32  	%r334, %r334, %r260;
	ld.global.u32 	%r261, [%rd5+164];
	xor.b32  	%r333, %r333, %r261;
	ld.global.u32 	%r262, [%rd5+168];
	xor.b32  	%r332, %r332, %r262;
	ld.global.u32 	%r263, [%rd5+172];
	xor.b32  	%r331, %r331, %r263;
	ld.global.u32 	%r264, [%rd5+176];
	xor.b32  	%r330, %r330, %r264;
$L__BB0_25:
	and.b32  	%r266, %r200, 512;
	setp.eq.s32 	%p15, %r266, 0;
	@%p15 bra 	$L__BB0_27;
	ld.global.u32 	%r267, [%rd5+180];
	xor.b32  	%r334, %r334, %r267;
	ld.global.u32 	%r268, [%rd5+184];
	xor.b32  	%r333, %r333, %r268;
	ld.global.u32 	%r269, [%rd5+188];
	xor.b32  	%r332, %r332, %r269;
	ld.global.u32 	%r270, [%rd5+192];
	xor.b32  	%r331, %r331, %r270;
	ld.global.u32 	%r271, [%rd5+196];
	xor.b32  	%r330, %r330, %r271;
$L__BB0_27:
	and.b32  	%r273, %r200, 1024;
	setp.eq.s32 	%p16, %r273, 0;
	@%p16 bra 	$L__BB0_29;
	ld.global.u32 	%r274, [%rd5+200];
	xor.b32  	%r334, %r334, %r274;
	ld.global.u32 	%r275, [%rd5+204];
	xor.b32  	%r333, %r333, %r275;
	ld.global.u32 	%r276, [%rd5+208];
	xor.b32  	%r332, %r332, %r276;
	ld.global.u32 	%r277, [%rd5+212];
	xor.b32  	%r331, %r331, %r277;
	ld.global.u32 	%r278, [%rd5+216];
	xor.b32  	%r330, %r330, %r278;
$L__BB0_29:
	and.b32  	%r280, %r200, 2048;
	setp.eq.s32 	%p17, %r280, 0;
	@%p17 bra 	$L__BB0_31;
	ld.global.u32 	%r281, [%rd5+220];
	xor.b32  	%r334, %r334, %r281;
	ld.global.u32 	%r282, [%rd5+224];
	xor.b32  	%r333, %r333, %r282;
	ld.global.u32 	%r283, [%rd5+228];
	xor.b32  	%r332, %r332, %r283;
	ld.global.u32 	%r284, [%rd5+232];
	xor.b32  	%r331, %r331, %r284;
	ld.global.u32 	%r285, [%rd5+236];
	xor.b32  	%r330, %r330, %r285;
$L__BB0_31:
	and.b32  	%r287, %r200, 4096;
	setp.eq.s32 	%p18, %r287, 0;
	@%p18 bra 	$L__BB0_33;
	ld.global.u32 	%r288, [%rd5+240];
	xor.b32  	%r334, %r334, %r288;
	ld.global.u32 	%r289, [%rd5+244];
	xor.b32  	%r333, %r333, %r289;
	ld.global.u32 	%r290, [%rd5+248];
	xor.b32  	%r332, %r332, %r290;
	ld.global.u32 	%r291, [%rd5+252];
	xor.b32  	%r331, %r331, %r291;
	ld.global.u32 	%r292, [%rd5+256];
	xor.b32  	%r330, %r330, %r292;
$L__BB0_33:
	and.b32  	%r294, %r200, 8192;
	setp.eq.s32 	%p19, %r294, 0;
	@%p19 bra 	$L__BB0_35;
	ld.global.u32 	%r295, [%rd5+260];
	xor.b32  	%r334, %r334, %r295;
	ld.global.u32 	%r296, [%rd5+264];
	xor.b32  	%r333, %r333, %r296;
	ld.global.u32 	%r297, [%rd5+268];
	xor.b32  	%r332, %r332, %r297;
	ld.global.u32 	%r298, [%rd5+272];
	xor.b32  	%r331, %r331, %r298;
	ld.global.u32 	%r299, [%rd5+276];
	xor.b32  	%r330, %r330, %r299;
$L__BB0_35:
	and.b32  	%r301, %r200, 16384;
	setp.eq.s32 	%p20, %r301, 0;
	@%p20 bra 	$L__BB0_37;
	ld.global.u32 	%r302, [%rd5+280];
	xor.b32  	%r334, %r334, %r302;
	ld.global.u32 	%r303, [%rd5+284];
	xor.b32  	%r333, %r333, %r303;
	ld.global.u32 	%r304, [%rd5+288];
	xor.b32  	%r332, %r332, %r304;
	ld.global.u32 	%r305, [%rd5+292];
	xor.b32  	%r331, %r331, %r305;
	ld.global.u32 	%r306, [%rd5+296];
	xor.b32  	%r330, %r330, %r306;
$L__BB0_37:
	and.b32  	%r308, %r200, 32768;
	setp.eq.s32 	%p21, %r308, 0;
	@%p21 bra 	$L__BB0_39;
	ld.global.u32 	%r309, [%rd5+300];
	xor.b32  	%r334, %r334, %r309;
	ld.global.u32 	%r310, [%rd5+304];
	xor.b32  	%r333, %r333, %r310;
	ld.global.u32 	%r311, [%rd5+308];
	xor.b32  	%r332, %r332, %r311;
	ld.global.u32 	%r312, [%rd5+312];
	xor.b32  	%r331, %r331, %r312;
	ld.global.u32 	%r313, [%rd5+316];
	xor.b32  	%r330, %r330, %r313;
$L__BB0_39:
	add.s32 	%r329, %r329, 16;
	setp.ne.s32 	%p22, %r329, 32;
	@%p22 bra 	$L__BB0_7;
	mad.lo.s32 	%r314, %r323, -31, %r12;
	add.s32 	%r323, %r314, 1;
	setp.ne.s32 	%p23, %r323, 5;
	@%p23 bra 	$L__BB0_6;
	st.global.u32 	[%rd1+4], %r334;
	st.global.u32 	[%rd1+8], %r333;
	st.global.u32 	[%rd1+12], %r332;
	st.global.u32 	[%rd1+16], %r331;
	st.global.u32 	[%rd1+20], %r330;
	add.s32 	%r317, %r317, 1;
	setp.lt.u32 	%p24, %r317, %r3;
	@%p24 bra 	$L__BB0_5;
$L__BB0_42:
	shr.u64 	%rd6, %rd17, 2;
	add.s32 	%r316, %r316, 1;
	setp.gt.u64 	%p25, %rd17, 3;
	mov.u64 	%rd17, %rd6;
	@%p25 bra 	$L__BB0_3;
$L__BB0_43:
	mov.b32 	%r315, 0;
	st.global.v2.u32 	[%rd1+24], {%r315, %r315};
	st.global.u32 	[%rd1+32], %r315;
	mov.b64 	%rd16, 0;
	st.global.u64 	[%rd1+40], %rd16;
$L__BB0_44:
	ret;

}
	// .globl	_Z8functionP7diagramP17curandStateXORWOW
.visible .entry _Z8functionP7diagramP17curandStateXORWOW(
	.param .u64 .ptr .align 1 _Z8functionP7diagramP17curandStateXORWOW_param_0,
	.param .u64 .ptr .align 1 _Z8functionP7diagramP17curandStateXORWOW_param_1
)
{
	.local .align 4 .b8 	__local_depot1[64];
	.reg .b64 	%SP;
	.reg .b64 	%SPL;
	.reg .pred 	%p<396>;
	.reg .b32 	%r<979>;
	.reg .b64 	%rd<169>;

	mov.u64 	%SPL, __local_depot1;
	ld.param.u64 	%rd41, [_Z8functionP7diagramP17curandStateXORWOW_param_0];
	ld.param.u64 	%rd42, [_Z8functionP7diagramP17curandStateXORWOW_param_1];
	add.u64 	%rd1, %SPL, 0;
	mov.u32 	%r408, %ctaid.x;
	mov.u32 	%r409, %ntid.x;
	mov.u32 	%r410, %tid.x;
	mad.lo.s32 	%r1, %r408, %r409, %r410;
	setp.gt.s32 	%p1, %r1, 4095;
	@%p1 bra 	$L__BB1_377;
	cvta.to.global.u64 	%rd44, %rd42;
	cvta.to.global.u64 	%rd45, %rd41;
	mul.wide.s32 	%rd46, %r1, 40168;
	add.s64 	%rd2, %rd45, %rd46;
	mov.b64 	%rd47, 0;
	st.global.u64 	[%rd2], %rd47;
	st.global.u64 	[%rd2+8], %rd47;
	st.global.u64 	[%rd2+16], %rd47;
	st.global.u64 	[%rd2+24], %rd47;
	st.global.u64 	[%rd2+32], %rd47;
	st.global.u64 	[%rd2+40], %rd47;
	st.global.u64 	[%rd2+48], %rd47;
	st.global.u64 	[%rd2+56], %rd47;
	st.global.u64 	[%rd2+64], %rd47;
	st.global.u64 	[%rd2+72], %rd47;
	st.global.u64 	[%rd2+80], %rd47;
	st.global.u64 	[%rd2+88], %rd47;
	st.global.u64 	[%rd2+96], %rd47;
	st.global.u64 	[%rd2+104], %rd47;
	st.global.u64 	[%rd2+112], %rd47;
	st.global.u64 	[%rd2+120], %rd47;
	st.global.u64 	[%rd2+128], %rd47;
	st.global.u64 	[%rd2+136], %rd47;
	st.global.u64 	[%rd2+144], %rd47;
	st.global.u64 	[%rd2+152], %rd47;
	st.global.u64 	[%rd2+40160], %rd47;
	mul.wide.s32 	%rd48, %r1, 48;
	add.s64 	%rd3, %rd44, %rd48;
	mov.b32 	%r853, 0;
$L__BB1_2:
	mov.b32 	%r412, 0;
	st.local.u32 	[%rd1], %r412;
	st.local.u32 	[%rd1+4], %r412;
	st.local.u32 	[%rd1+8], %r412;
	st.local.u32 	[%rd1+12], %r412;
	st.local.u32 	[%rd1+16], %r412;
	st.local.u32 	[%rd1+20], %r412;
	st.local.u32 	[%rd1+24], %r412;
	st.local.u32 	[%rd1+28], %r412;
	st.local.u32 	[%rd1+32], %r412;
	st.local.u32 	[%rd1+36], %r412;
	st.local.u32 	[%rd1+40], %r412;
	st.local.u32 	[%rd1+44], %r412;
	st.local.u32 	[%rd1+48], %r412;
	st.local.u32 	[%rd1+52], %r412;
	st.local.u32 	[%rd1+56], %r412;
	st.local.u32 	[%rd1+60], %r412;
	ld.global.v2.u32 	{%r854, %r859}, [%rd3];
	ld.global.v2.u32 	{%r865, %r974}, [%rd3+8];
	ld.global.v2.u32 	{%r975, %r972}, [%rd3+16];
$L__BB1_3:
	mov.u32 	%r13, %r865;
	mov.u32 	%r865, %r974;
	mov.u32 	%r974, %r975;
	mov.u32 	%r975, %r972;
	mov.u32 	%r9, %r854;
	shr.u32 	%r413, %r859, 2;
	xor.b32  	%r414, %r413, %r859;
	shl.b32 	%r415, %r975, 4;
	shl.b32 	%r416, %r414, 1;
	xor.b32  	%r417, %r416, %r415;
	xor.b32  	%r418, %r417, %r414;
	xor.b32  	%r972, %r418, %r975;
	add.s32 	%r854, %r9, 362437;
	add.s32 	%r419, %r972, %r854;
	shl.b32 	%r420, %r419, 2;
	cvt.u64.u32 	%rd49, %r420;
	and.b64  	%rd50, %rd49, 48;
	add.s64 	%rd51, %rd1, %rd50;
	and.b64  	%rd52, %rd49, 12;
	add.s64 	%rd4, %rd51, %rd52;
	ld.local.u32 	%r421, [%rd4];
	setp.ne.s32 	%p2, %r421, 0;
	mov.u32 	%r859, %r13;
	@%p2 bra 	$L__BB1_3;
	shr.u32 	%r423, %r13, 2;
	xor.b32  	%r424, %r423, %r13;
	shl.b32 	%r425, %r972, 4;
	shl.b32 	%r426, %r424, 1;
	xor.b32  	%r427, %r426, %r425;
	xor.b32  	%r428, %r427, %r424;
	xor.b32  	%r973, %r428, %r972;
	add.s32 	%r19, %r9, 724874;
	add.s32 	%r429, %r973, %r19;
	mul.lo.s32 	%r430, %r429, -858993459;
	shf.l.wrap.b32 	%r431, %r430, %r430, 31;
	setp.lt.u32 	%p3, %r431, 429496730;
	selp.b32 	%r432, 4, 2, %p3;
	st.local.u32 	[%rd4], %r432;
	mov.b32 	%r866, 0;
	bra.uni 	$L__BB1_6;
$L__BB1_5:
	mov.u32 	%r19, %r976;
	mov.u32 	%r865, %r977;
$L__BB1_6:
	mov.u32 	%r977, %r974;
	mov.u32 	%r974, %r975;
	mov.u32 	%r975, %r972;
	mov.u32 	%r972, %r973;
	shr.u32 	%r434, %r865, 2;
	xor.b32  	%r435, %r434, %r865;
	st.global.v2.u32 	[%rd3+8], {%r974, %r975};
	shl.b32 	%r436, %r972, 4;
	shl.b32 	%r437, %r435, 1;
	xor.b32  	%r438, %r437, %r436;
	xor.b32  	%r439, %r438, %r435;
	xor.b32  	%r973, %r439, %r972;
	st.global.v2.u32 	[%rd3+16], {%r972, %r973};
	add.s32 	%r976, %r19, 362437;
	st.global.v2.u32 	[%rd3], {%r976, %r977};
	add.s32 	%r440, %r973, %r976;
	and.b32  	%r433, %r440, 3;
	setp.gt.s32 	%p4, %r433, 1;
	@%p4 bra 	$L__BB1_242;
	setp.eq.s32 	%p6, %r433, 0;
	@%p6 bra 	$L__BB1_8;
	bra.uni 	$L__BB1_84;
$L__BB1_8:
	ld.local.u32 	%r38, [%rd1];
	ld.local.u32 	%r39, [%rd1+4];
	ld.local.u32 	%r40, [%rd1+8];
	ld.local.u32 	%r41, [%rd1+12];
	ld.local.u32 	%r42, [%rd1+16];
	ld.local.u32 	%r43, [%rd1+20];
	ld.local.u32 	%r44, [%rd1+24];
	ld.local.u32 	%r45, [%rd1+28];
	ld.local.u32 	%r46, [%rd1+32];
	ld.local.u32 	%r47, [%rd1+36];
	ld.local.u32 	%r48, [%rd1+40];
	ld.local.u32 	%r49, [%rd1+44];
	ld.local.u32 	%r50, [%rd1+48];
	ld.local.u32 	%r51, [%rd1+52];
	ld.local.u32 	%r52, [%rd1+56];
	ld.local.u32 	%r53, [%rd1+60];
	setp.eq.s32 	%p220, %r39, 0;
	mov.b32 	%r867, 0;
	mov.u32 	%r868, %r867;
	@%p220 bra 	$L__BB1_14;
	setp.eq.s32 	%p221, %r38, 0;
	mov.b32 	%r728, 0;
	st.local.u32 	[%rd1+4], %r728;
	@%p221 bra 	$L__BB1_13;
	setp.eq.s32 	%p222, %r38, %r39;
	@%p222 bra 	$L__BB1_12;
	st.local.u32 	[%rd1+4], %r39;
	mov.b32 	%r868, 1;
	mov.b32 	%r867, 0;
	bra.uni 	$L__BB1_14;
$L__BB1_12:
	shl.b32 	%r867, %r38, 1;
	st.local.u32 	[%rd1], %r867;
	mov.b32 	%r868, 1;
	bra.uni 	$L__BB1_14;
$L__BB1_13:
	st.local.u32 	[%rd1], %r39;
	mov.b32 	%r867, 0;
	mov.u32 	%r868, %r867;
$L__BB1_14:
	setp.eq.s32 	%p223, %r40, 0;
	@%p223 bra 	$L__BB1_20;
	mov.b32 	%r733, 0;
	st.local.u32 	[%rd1+8], %r733;
	mul.wide.u32 	%rd111, %r868, 4;
	add.s64 	%rd5, %rd1, %rd111;
	ld.local.u32 	%r57, [%rd5];
	setp.eq.s32 	%p224, %r57, 0;
	@%p224 bra 	$L__BB1_19;
	add.s32 	%r868, %r868, 1;
	setp.eq.s32 	%p225, %r57, %r40;
	@%p225 bra 	$L__BB1_18;
	st.local.u32 	[%rd5+4], %r40;
	bra.uni 	$L__BB1_20;
$L__BB1_18:
	shl.b32 	%r734, %r40, 1;
	st.local.u32 	[%rd5], %r734;
	add.s32 	%r867, %r734, %r867;
	bra.uni 	$L__BB1_20;
$L__BB1_19:
	st.local.u32 	[%rd5], %r40;
$L__BB1_20:
	setp.eq.s32 	%p226, %r41, 0;
	@%p226 bra 	$L__BB1_26;
	mov.b32 	%r735, 0;
	st.local.u32 	[%rd1+12], %r735;
	mul.wide.u32 	%rd112, %r868, 4;
	add.s64 	%rd6, %rd1, %rd112;
	ld.local.u32 	%r63, [%rd6];
	setp.eq.s32 	%p227, %r63, 0;
	@%p227 bra 	$L__BB1_25;
	setp.eq.s32 	%p228, %r63, %r41;
	@%p228 bra 	$L__BB1_24;
	st.local.u32 	[%rd6+4], %r41;
	bra.uni 	$L__BB1_26;
$L__BB1_24:
	shl.b32 	%r736, %r41, 1;
	st.local.u32 	[%rd6], %r736;
	add.s32 	%r867, %r736, %r867;
	bra.uni 	$L__BB1_26;
$L__BB1_25:
	st.local.u32 	[%rd6], %r41;
$L__BB1_26:
	ld.local.u32 	%r66, [%rd1+16];
	ld.local.u32 	%r67, [%rd1+20];
	setp.eq.s32 	%p229, %r67, 0;
	mov.b32 	%r873, 0;
	@%p229 bra 	$L__BB1_32;
	setp.eq.s32 	%p230, %r66, 0;
	mov.b32 	%r738, 0;
	st.local.u32 	[%rd1+20], %r738;
	@%p230 bra 	$L__BB1_31;
	setp.eq.s32 	%p231, %r66, %r67;
	@%p231 bra 	$L__BB1_30;
	st.local.u32 	[%rd1+20], %r67;
	mov.b32 	%r873, 1;
	bra.uni 	$L__BB1_32;
$L__BB1_30:
	shl.b32 	%r741, %r66, 1;
	st.local.u32 	[%rd1+16], %r741;
	add.s32 	%r867, %r741, %r867;
	mov.b32 	%r873, 1;
	bra.uni 	$L__BB1_32;
$L__BB1_31:
	st.local.u32 	[%rd1+16], %r67;
	mov.b32 	%r873, 0;
$L__BB1_32:
	ld.local.u32 	%r71, [%rd1+24];
	setp.eq.s32 	%p232, %r71, 0;
	@%p232 bra 	$L__BB1_38;
	mov.b32 	%r743, 0;
	st.local.u32 	[%rd1+24], %r743;
	mul.wide.u32 	%rd113, %r873, 4;
	add.s64 	%rd7, %rd1, %rd113;
	ld.local.u32 	%r72, [%rd7+16];
	setp.eq.s32 	%p233, %r72, 0;
	@%p233 bra 	$L__BB1_37;
	add.s32 	%r873, %r873, 1;
	setp.eq.s32 	%p234, %r72, %r71;
	@%p234 bra 	$L__BB1_36;
	st.local.u32 	[%rd7+20], %r71;
	bra.uni 	$L__BB1_38;
$L__BB1_36:
	shl.b32 	%r744, %r71, 1;
	st.local.u32 	[%rd7+16], %r744;
	add.s32 	%r867, %r744, %r867;
	bra.uni 	$L__BB1_38;
$L__BB1_37:
	st.local.u32 	[%rd7+16], %r71;
$L__BB1_38:
	ld.local.u32 	%r78, [%rd1+28];
	setp.eq.s32 	%p235, %r78, 0;
	@%p235 bra 	$L__BB1_44;
	mov.b32 	%r745, 0;
	st.local.u32 	[%rd1+28], %r745;
	mul.wide.u32 	%rd114, %r873, 4;
	add.s64 	%rd8, %rd1, %rd114;
	ld.local.u32 	%r79, [%rd8+16];
	setp.eq.s32 	%p236, %r79, 0;
	@%p236 bra 	$L__BB1_43;
	setp.eq.s32 	%p237, %r79, %r78;
	@%p237 bra 	$L__BB1_42;
	st.local.u32 	[%rd8+20], %r78;
	bra.uni 	$L__BB1_44;
$L__BB1_42:
	shl.b32 	%r746, %r78, 1;
	st.local.u32 	[%rd8+16], %r746;
	add.s32 	%r867, %r746, %r867;
	bra.uni 	$L__BB1_44;
$L__BB1_43:
	st.local.u32 	[%rd8+16], %r78;
$L__BB1_44:
	ld.local.u32 	%r82, [%rd1+32];
	ld.local.u32 	%r83, [%rd1+36];
	setp.eq.s32 	%p238, %r83, 0;
	mov.b32 	%r878, 0;
	@%p238 bra 	$L__BB1_50;
	setp.eq.s32 	%p239, %r82, 0;
	mov.b32 	%r748, 0;
	st.local.u32 	[%rd1+36], %r748;
	@%p239 bra 	$L__BB1_49;
	setp.eq.s32 	%p240, %r82, %r83;
	@%p240 bra 	$L__BB1_48;
	st.local.u32 	[%rd1+36], %r83;
	mov.b32 	%r878, 1;
	bra.uni 	$L__BB1_50;
$L__BB1_48:
	shl.b32 	%r751, %r82, 1;
	st.local.u32 	[%rd1+32], %r751;
	add.s32 	%r867, %r751, %r867;
	mov.b32 	%r878, 1;
	bra.uni 	$L__BB1_50;
$L__BB1_49:
	st.local.u32 	[%rd1+32], %r83;
	mov.b32 	%r878, 0;
$L__BB1_50:
	ld.local.u32 	%r87, [%rd1+40];
	setp.eq.s32 	%p241, %r87, 0;
	@%p241 bra 	$L__BB1_56;
	mov.b32 	%r753, 0;
	st.local.u32 	[%rd1+40], %r753;
	mul.wide.u32 	%rd115, %r878, 4;
	add.s64 	%rd9, %rd1, %rd115;
	ld.local.u32 	%r88, [%rd9+32];
	setp.eq.s32 	%p242, %r88, 0;
	@%p242 bra 	$L__BB1_55;
	add.s32 	%r878, %r878, 1;
	setp.eq.s32 	%p243, %r88, %r87;
	@%p243 bra 	$L__BB1_54;
	st.local.u32 	[%rd9+36], %r87;
	bra.uni 	$L__BB1_56;
$L__BB1_54:
	shl.b32 	%r754, %r87, 1;
	st.local.u32 	[%rd9+32], %r754;
	add.s32 	%r867, %r754, %r867;
	bra.uni 	$L__BB1_56;
$L__BB1_55:
	st.local.u32 	[%rd9+32], %r87;
$L__BB1_56:
	ld.local.u32 	%r94, [%rd1+44];
	setp.eq.s32 	%p244, %r94, 0;
	@%p244 bra 	$L__BB1_62;
	mov.b32 	%r755, 0;
	st.local.u32 	[%rd1+44], %r755;
	mul.wide.u32 	%rd116, %r878, 4;
	add.s64 	%rd10, %rd1, %rd116;
	ld.local.u32 	%r95, [%rd10+32];
	setp.eq.s32 	%p245, %r95, 0;
	@%p245 bra 	$L__BB1_61;
	setp.eq.s32 	%p246, %r95, %r94;
	@%p246 bra 	$L__BB1_60;
	st.local.u32 	[%rd10+36], %r94;
	bra.uni 	$L__BB1_62;
$L__BB1_60:
	shl.b32 	%r756, %r94, 1;
	st.local.u32 	[%rd10+32], %r756;
	add.s32 	%r867, %r756, %r867;
	bra.uni 	$L__BB1_62;
$L__BB1_61:
	st.local.u32 	[%rd10+32], %r94;
$L__BB1_62:
	ld.local.u32 	%r98, [%rd1+48];
	ld.local.u32 	%r99, [%rd1+52];
	setp.eq.s32 	%p247, %r99, 0;
	mov.b32 	%r883, 0;
	@%p247 bra 	$L__BB1_68;
	setp.eq.s32 	%p248, %r98, 0;
	mov.b32 	%r758, 0;
	st.local.u32 	[%rd1+52], %r758;
	@%p248 bra 	$L__BB1_67;
	setp.eq.s32 	%p249, %r98, %r99;
	@%p249 bra 	$L__BB1_66;
	st.local.u32 	[%rd1+52], %r99;
	mov.b32 	%r883, 1;
	bra.uni 	$L__BB1_68;
$L__BB1_66:
	shl.b32 	%r761, %r98, 1;
	st.local.u32 	[%rd1+48], %r761;
	add.s32 	%r867, %r761, %r867;
	mov.b32 	%r883, 1;
	bra.uni 	$L__BB1_68;
$L__BB1_67:
	st.local.u32 	[%rd1+48], %r99;
	mov.b32 	%r883, 0;
$L__BB1_68:
	ld.local.u32 	%r103, [%rd1+56];
	setp.eq.s32 	%p250, %r103, 0;
	@%p250 bra 	$L__BB1_74;
	mov.b32 	%r763, 0;
	st.local.u32 	[%rd1+56], %r763;
	mul.wide.u32 	%rd117, %r883, 4;
	add.s64 	%rd11, %rd1, %rd117;
	ld.local.u32 	%r104, [%rd11+48];
	setp.eq.s32 	%p251, %r104, 0;
	@%p251 bra 	$L__BB1_73;
	add.s32 	%r883, %r883, 1;
	setp.eq.s32 	%p252, %r104, %r103;
	@%p252 bra 	$L__BB1_72;
	st.local.u32 	[%rd11+52], %r103;
	bra.uni 	$L__BB1_74;
$L__BB1_72:
	shl.b32 	%r764, %r103, 1;
	st.local.u32 	[%rd11+48], %r764;
	add.s32 	%r867, %r764, %r867;
	bra.uni 	$L__BB1_74;
$L__BB1_73:
	st.local.u32 	[%rd11+48], %r103;
$L__BB1_74:
	ld.local.u32 	%r110, [%rd1+60];
	setp.eq.s32 	%p253, %r110, 0;
	@%p253 bra 	$L__BB1_80;
	mov.b32 	%r765, 0;
	st.local.u32 	[%rd1+60], %r765;
	mul.wide.u32 	%rd118, %r883, 4;
	add.s64 	%rd12, %rd1, %rd118;
	ld.local.u32 	%r111, [%rd12+48];
	setp.eq.s32 	%p254, %r111, 0;
	@%p254 bra 	$L__BB1_79;
	setp.eq.s32 	%p255, %r111, %r110;
	@%p255 bra 	$L__BB1_78;
	st.local.u32 	[%rd12+52], %r110;
	bra.uni 	$L__BB1_80;
$L__BB1_78:
	shl.b32 	%r766, %r110, 1;
	st.local.u32 	[%rd12+48], %r766;
	add.s32 	%r867, %r766, %r867;
	bra.uni 	$L__BB1_80;
$L__BB1_79:
	st.local.u32 	[%rd12+48], %r110;
$L__BB1_80:
	ld.local.u32 	%r767, [%rd1];
	setp.eq.s32 	%p256, %r767, %r38;
	ld.local.u32 	%r768, [%rd1+4];
	setp.eq.s32 	%p257, %r768, %r39;
	and.pred  	%p258, %p256, %p257;
	ld.local.u32 	%r770, [%rd1+8];
	setp.eq.s32 	%p259, %r770, %r40;
	and.pred  	%p260, %p258, %p259;
	ld.local.u32 	%r772, [%rd1+12];
	setp.eq.s32 	%p261, %r772, %r41;
	and.pred  	%p262, %p260, %p261;
	ld.local.u32 	%r774, [%rd1+16];
	setp.eq.s32 	%p263, %r774, %r42;
	and.pred  	%p264, %p262, %p263;
	ld.local.u32 	%r776, [%rd1+20];
	setp.eq.s32 	%p265, %r776, %r43;
	and.pred  	%p266, %p264, %p265;
	ld.local.u32 	%r778, [%rd1+24];
	setp.eq.s32 	%p267, %r778, %r44;
	and.pred  	%p268, %p266, %p267;
	ld.local.u32 	%r780, [%rd1+28];
	setp.eq.s32 	%p269, %r780, %r45;
	and.pred  	%p270, %p268, %p269;
	ld.local.u32 	%r782, [%rd1+32];
	setp.eq.s32 	%p271, %r782, %r46;
	and.pred  	%p272, %p270, %p271;
	ld.local.u32 	%r784, [%rd1+36];
	setp.eq.s32 	%p273, %r784, %r47;
	and.pred  	%p274, %p272, %p273;
	ld.local.u32 	%r786, [%rd1+40];
	setp.eq.s32 	%p275, %r786, %r48;
	and.pred  	%p276, %p274, %p275;
	ld.local.u32 	%r788, [%rd1+44];
	setp.eq.s32 	%p277, %r788, %r49;
	and.pred  	%p278, %p276, %p277;
	ld.local.u32 	%r790, [%rd1+48];
	setp.eq.s32 	%p279, %r790, %r50;
	and.pred  	%p280, %p278, %p279;
	ld.local.u32 	%r792, [%rd1+52];
	setp.eq.s32 	%p281, %r792, %r51;
	and.pred  	%p282, %p280, %p281;
	ld.local.u32 	%r794, [%rd1+56];
	setp.eq.s32 	%p283, %r794, %r52;
	and.pred  	%p284, %p282, %p283;
	ld.local.u32 	%r796, [%rd1+60];
	setp.eq.s32 	%p285, %r796, %r53;
	and.pred  	%p286, %p284, %p285;
	@%p286 bra 	$L__BB1_325;
	mov.u32 	%r889, %r972;
	mov.u32 	%r891, %r974;
$L__BB1_82:
	mov.u32 	%r118, %r891;
	mov.u32 	%r891, %r975;
	mov.u32 	%r975, %r889;
	mov.u32 	%r889, %r973;
	mov.u32 	%r114, %r976;
	shr.u32 	%r798, %r977, 2;
	xor.b32  	%r799, %r798, %r977;
	shl.b32 	%r800, %r889, 4;
	shl.b32 	%r801, %r799, 1;
	xor.b32  	%r802, %r801, %r800;
	xor.b32  	%r803, %r802, %r799;
	xor.b32  	%r973, %r803, %r889;
	add.s32 	%r976, %r114, 362437;
	add.s32 	%r804, %r973, %r976;
	shl.b32 	%r805, %r804, 2;
	cvt.u64.u32 	%rd119, %r805;
	and.b64  	%rd120, %rd119, 48;
	add.s64 	%rd121, %rd1, %rd120;
	and.b64  	%rd122, %rd119, 12;
	add.s64 	%rd13, %rd121, %rd122;
	ld.local.u32 	%r806, [%rd13];
	setp.ne.s32 	%p287, %r806, 0;
	mov.u32 	%r977, %r118;
	@%p287 bra 	$L__BB1_82;
	shr.u32 	%r807, %r118, 2;
	xor.b32  	%r808, %r807, %r118;
	st.global.v2.u32 	[%rd3+8], {%r975, %r889};
	shl.b32 	%r809, %r973, 4;
	shl.b32 	%r810, %r808, 1;
	xor.b32  	%r811, %r810, %r809;
	xor.b32  	%r812, %r811, %r808;
	xor.b32  	%r125, %r812, %r973;
	st.global.v2.u32 	[%rd3+16], {%r973, %r125};
	add.s32 	%r976, %r114, 724874;
	st.global.v2.u32 	[%rd3], {%r976, %r891};
	add.s32 	%r813, %r125, %r976;
	mul.lo.s32 	%r814, %r813, -858993459;
	shf.l.wrap.b32 	%r815, %r814, %r814, 31;
	setp.lt.u32 	%p288, %r815, 429496730;
	selp.b32 	%r816, 4, 2, %p288;
	st.local.u32 	[%rd13], %r816;
	mov.u32 	%r972, %r973;
	mov.u32 	%r973, %r125;
	mov.u32 	%r974, %r975;
	mov.u32 	%r975, %r889;
	mov.u32 	%r977, %r891;
	bra.uni 	$L__BB1_325;
$L__BB1_84:
	ld.local.u32 	%r128, [%rd1];
	ld.local.u32 	%r129, [%rd1+4];
	ld.local.u32 	%r130, [%rd1+8];
	ld.local.u32 	%r131, [%rd1+12];
	ld.local.u32 	%r132, [%rd1+16];
	ld.local.u32 	%r133, [%rd1+20];
	ld.local.u32 	%r134, [%rd1+24];
	ld.local.u32 	%r135, [%rd1+28];
	ld.local.u32 	%r136, [%rd1+32];
	ld.local.u32 	%r137, [%rd1+36];
	ld.local.u32 	%r138, [%rd1+40];
	ld.local.u32 	%r139, [%rd1+44];
	ld.local.u32 	%r140, [%rd1+48];
	ld.local.u32 	%r141, [%rd1+52];
	ld.local.u32 	%r142, [%rd1+56];
	ld.local.u32 	%r143, [%rd1+60];
	setp.eq.s32 	%p151, %r130, 0;
	mov.b32 	%r894, 3;
	mov.b32 	%r867, 0;
	@%p151 bra 	$L__BB1_90;
	setp.eq.s32 	%p152, %r131, 0;
	mov.b32 	%r633, 0;
	st.local.u32 	[%rd1+8], %r633;
	@%p152 bra 	$L__BB1_89;
	setp.eq.s32 	%p153, %r131, %r130;
	@%p153 bra 	$L__BB1_88;
	st.local.u32 	[%rd1+8], %r130;
	mov.b32 	%r894, 2;
	mov.b32 	%r867, 0;
	bra.uni 	$L__BB1_90;
$L__BB1_88:
	shl.b32 	%r867, %r130, 1;
	st.local.u32 	[%rd1+12], %r867;
	mov.b32 	%r894, 2;
	bra.uni 	$L__BB1_90;
$L__BB1_89:
	st.local.u32 	[%rd1+12], %r130;
	mov.b32 	%r867, 0;
$L__BB1_90:
	setp.eq.s32 	%p154, %r129, 0;
	@%p154 bra 	$L__BB1_96;
	mov.b32 	%r639, 0;
	st.local.u32 	[%rd1+4], %r639;
	mul.wide.u32 	%rd91, %r894, 4;
	add.s64 	%rd14, %rd1, %rd91;
	ld.local.u32 	%r147, [%rd14];
	setp.eq.s32 	%p155, %r147, 0;
	@%p155 bra 	$L__BB1_95;
	add.s32 	%r894, %r894, -1;
	setp.eq.s32 	%p156, %r147, %r129;
	@%p156 bra 	$L__BB1_94;
	st.local.u32 	[%rd14+-4], %r129;
	bra.uni 	$L__BB1_96;
$L__BB1_94:
	shl.b32 	%r640, %r129, 1;
	st.local.u32 	[%rd14], %r640;
	add.s32 	%r867, %r640, %r867;
	bra.uni 	$L__BB1_96;
$L__BB1_95:
	st.local.u32 	[%rd14], %r129;
$L__BB1_96:
	setp.eq.s32 	%p157, %r128, 0;
	@%p157 bra 	$L__BB1_102;
	mov.b32 	%r641, 0;
	st.local.u32 	[%rd1], %r641;
	mul.wide.u32 	%rd92, %r894, 4;
	add.s64 	%rd15, %rd1, %rd92;
	ld.local.u32 	%r153, [%rd15];
	setp.eq.s32 	%p158, %r153, 0;
	@%p158 bra 	$L__BB1_101;
	setp.eq.s32 	%p159, %r153, %r128;
	@%p159 bra 	$L__BB1_100;
	add.s32 	%r642, %r894, -1;
	mul.wide.u32 	%rd93, %r642, 4;
	add.s64 	%rd94, %rd1, %rd93;
	st.local.u32 	[%rd94], %r128;
	bra.uni 	$L__BB1_102;
$L__BB1_100:
	shl.b32 	%r643, %r128, 1;
	st.local.u32 	[%rd15], %r643;
	add.s32 	%r867, %r643, %r867;
	bra.uni 	$L__BB1_102;
$L__BB1_101:
	st.local.u32 	[%rd15], %r128;
$L__BB1_102:
	ld.local.u32 	%r156, [%rd1+28];
	ld.local.u32 	%r157, [%rd1+24];
	setp.eq.s32 	%p160, %r157, 0;
	mov.b32 	%r899, 3;
	@%p160 bra 	$L__BB1_108;
	setp.eq.s32 	%p161, %r156, 0;
	mov.b32 	%r645, 0;
	st.local.u32 	[%rd1+24], %r645;
	@%p161 bra 	$L__BB1_107;
	setp.eq.s32 	%p162, %r156, %r157;
	@%p162 bra 	$L__BB1_106;
	st.local.u32 	[%rd1+24], %r157;
	mov.b32 	%r899, 2;
	bra.uni 	$L__BB1_108;
$L__BB1_106:
	shl.b32 	%r648, %r156, 1;
	st.local.u32 	[%rd1+28], %r648;
	add.s32 	%r867, %r648, %r867;
	mov.b32 	%r899, 2;
	bra.uni 	$L__BB1_108;
$L__BB1_107:
	st.local.u32 	[%rd1+28], %r157;
$L__BB1_108:
	ld.local.u32 	%r161, [%rd1+20];
	setp.eq.s32 	%p163, %r161, 0;
	@%p163 bra 	$L__BB1_114;
	mov.b32 	%r650, 0;
	st.local.u32 	[%rd1+20], %r650;
	mul.wide.u32 	%rd95, %r899, 4;
	add.s64 	%rd16, %rd1, %rd95;
	ld.local.u32 	%r162, [%rd16+16];
	setp.eq.s32 	%p164, %r162, 0;
	@%p164 bra 	$L__BB1_113;
	add.s32 	%r899, %r899, -1;
	setp.eq.s32 	%p165, %r162, %r161;
	@%p165 bra 	$L__BB1_112;
	st.local.u32 	[%rd16+12], %r161;
	bra.uni 	$L__BB1_114;
$L__BB1_112:
	shl.b32 	%r651, %r161, 1;
	st.local.u32 	[%rd16+16], %r651;
	add.s32 	%r867, %r651, %r867;
	bra.uni 	$L__BB1_114;
$L__BB1_113:
	st.local.u32 	[%rd16+16], %r161;
$L__BB1_114:
	ld.local.u32 	%r168, [%rd1+16];
	setp.eq.s32 	%p166, %r168, 0;
	@%p166 bra 	$L__BB1_120;
	mov.b32 	%r652, 0;
	st.local.u32 	[%rd1+16], %r652;
	mul.wide.u32 	%rd96, %r899, 4;
	add.s64 	%rd17, %rd1, %rd96;
	ld.local.u32 	%r169, [%rd17+16];
	setp.eq.s32 	%p167, %r169, 0;
	@%p167 bra 	$L__BB1_119;
	setp.eq.s32 	%p168, %r169, %r168;
	@%p168 bra 	$L__BB1_118;
	add.s32 	%r653, %r899, -1;
	mul.wide.u32 	%rd97, %r653, 4;
	add.s64 	%rd98, %rd1, %rd97;
	st.local.u32 	[%rd98+16], %r168;
	bra.uni 	$L__BB1_120;
$L__BB1_118:
	shl.b32 	%r654, %r168, 1;
	st.local.u32 	[%rd17+16], %r654;
	add.s32 	%r867, %r654, %r867;
	bra.uni 	$L__BB1_120;
$L__BB1_119:
	st.local.u32 	[%rd17+16], %r168;
$L__BB1_120:
	ld.local.u32 	%r172, [%rd1+44];
	ld.local.u32 	%r173, [%rd1+40];
	setp.eq.s32 	%p169, %r173, 0;
	mov.b32 	%r904, 3;
	@%p169 bra 	$L__BB1_126;
	setp.eq.s32 	%p170, %r172, 0;
	mov.b32 	%r656, 0;
	st.local.u32 	[%rd1+40], %r656;
	@%p170 bra 	$L__BB1_125;
	setp.eq.s32 	%p171, %r172, %r173;
	@%p171 bra 	$L__BB1_124;
	st.local.u32 	[%rd1+40], %r173;
	mov.b32 	%r904, 2;
	bra.uni 	$L__BB1_126;
$L__BB1_124:
	shl.b32 	%r659, %r172, 1;
	st.local.u32 	[%rd1+44], %r659;
	add.s32 	%r867, %r659, %r867;
	mov.b32 	%r904, 2;
	bra.uni 	$L__BB1_126;
$L__BB1_125:
	st.local.u32 	[%rd1+44], %r173;
$L__BB1_126:
	ld.local.u32 	%r177, [%rd1+36];
	setp.eq.s32 	%p172, %r177, 0;
	@%p172 bra 	$L__BB1_132;
	mov.b32 	%r661, 0;
	st.local.u32 	[%rd1+36], %r661;
	mul.wide.u32 	%rd99, %r904, 4;
	add.s64 	%rd18, %rd1, %rd99;
	ld.local.u32 	%r178, [%rd18+32];
	setp.eq.s32 	%p173, %r178, 0;
	@%p173 bra 	$L__BB1_131;
	add.s32 	%r904, %r904, -1;
	setp.eq.s32 	%p174, %r178, %r177;
	@%p174 bra 	$L__BB1_130;
	st.local.u32 	[%rd18+28], %r177;
	bra.uni 	$L__BB1_132;
$L__BB1_130:
	shl.b32 	%r662, %r177, 1;
	st.local.u32 	[%rd18+32], %r662;
	add.s32 	%r867, %r662, %r867;
	bra.uni 	$L__BB1_132;
$L__BB1_131:
	st.local.u32 	[%rd18+32], %r177;
$L__BB1_132:
	ld.local.u32 	%r184, [%rd1+32];
	setp.eq.s32 	%p175, %r184, 0;
	@%p175 bra 	$L__BB1_138;
	mov.b32 	%r663, 0;
	st.local.u32 	[%rd1+32], %r663;
	mul.wide.u32 	%rd100, %r904, 4;
	add.s64 	%rd19, %rd1, %rd100;
	ld.local.u32 	%r185, [%rd19+32];
	setp.eq.s32 	%p176, %r185, 0;
	@%p176 bra 	$L__BB1_137;
	setp.eq.s32 	%p177, %r185, %r184;
	@%p177 bra 	$L__BB1_136;
	add.s32 	%r664, %r904, -1;
	mul.wide.u32 	%rd101, %r664, 4;
	add.s64 	%rd102, %rd1, %rd101;
	st.local.u32 	[%rd102+32], %r184;
	bra.uni 	$L__BB1_138;
$L__BB1_136:
	shl.b32 	%r665, %r184, 1;
	st.local.u32 	[%rd19+32], %r665;
	add.s32 	%r867, %r665, %r867;
	bra.uni 	$L__BB1_138;
$L__BB1_137:
	st.local.u32 	[%rd19+32], %r184;
$L__BB1_138:
	ld.local.u32 	%r188, [%rd1+60];
	ld.local.u32 	%r189, [%rd1+56];
	setp.eq.s32 	%p178, %r189, 0;
	mov.b32 	%r909, 3;
	@%p178 bra 	$L__BB1_144;
	setp.eq.s32 	%p179, %r188, 0;
	mov.b32 	%r667, 0;
	st.local.u32 	[%rd1+56], %r667;
	@%p179 bra 	$L__BB1_143;
	setp.eq.s32 	%p180, %r188, %r189;
	@%p180 bra 	$L__BB1_142;
	st.local.u32 	[%rd1+56], %r189;
	mov.b32 	%r909, 2;
	bra.uni 	$L__BB1_144;
$L__BB1_142:
	shl.b32 	%r670, %r188, 1;
	st.local.u32 	[%rd1+60], %r670;
	add.s32 	%r867, %r670, %r867;
	mov.b32 	%r909, 2;
	bra.uni 	$L__BB1_144;
$L__BB1_143:
	st.local.u32 	[%rd1+60], %r189;
$L__BB1_144:
	ld.local.u32 	%r193, [%rd1+52];
	setp.eq.s32 	%p181, %r193, 0;
	@%p181 bra 	$L__BB1_150;
	mov.b32 	%r672, 0;
	st.local.u32 	[%rd1+52], %r672;
	mul.wide.u32 	%rd103, %r909, 4;
	add.s64 	%rd20, %rd1, %rd103;
	ld.local.u32 	%r194, [%rd20+48];
	setp.eq.s32 	%p182, %r194, 0;
	@%p182 bra 	$L__BB1_149;
	add.s32 	%r909, %r909, -1;
	setp.eq.s32 	%p183, %r194, %r193;
	@%p183 bra 	$L__BB1_148;
	st.local.u32 	[%rd20+44], %r193;
	bra.uni 	$L__BB1_150;
$L__BB1_148:
	shl.b32 	%r673, %r193, 1;
	st.local.u32 	[%rd20+48], %r673;
	add.s32 	%r867, %r673, %r867;
	bra.uni 	$L__BB1_150;
$L__BB1_149:
	st.local.u32 	[%rd20+48], %r193;
$L__BB1_150:
	ld.local.u32 	%r200, [%rd1+48];
	setp.eq.s32 	%p184, %r200, 0;
	@%p184 bra 	$L__BB1_156;
	mov.b32 	%r674, 0;
	st.local.u32 	[%rd1+48], %r674;
	mul.wide.u32 	%rd104, %r909, 4;
	add.s64 	%rd21, %rd1, %rd104;
	ld.local.u32 	%r201, [%rd21+48];
	setp.eq.s32 	%p185, %r201, 0;
	@%p185 bra 	$L__BB1_155;
	setp.eq.s32 	%p186, %r201, %r200;
	@%p186 bra 	$L__BB1_154;
	add.s32 	%r675, %r909, -1;
	mul.wide.u32 	%rd105, %r675, 4;
	add.s64 	%rd106, %rd1, %rd105;
	st.local.u32 	[%rd106+48], %r200;
	bra.uni 	$L__BB1_156;
$L__BB1_154:
	shl.b32 	%r676, %r200, 1;
	st.local.u32 	[%rd21+48], %r676;
	add.s32 	%r867, %r676, %r867;
	bra.uni 	$L__BB1_156;
$L__BB1_155:
	st.local.u32 	[%rd21+48], %r200;
$L__BB1_156:
	ld.local.u32 	%r677, [%rd1];
	setp.eq.s32 	%p187, %r677, %r128;
	ld.local.u32 	%r678, [%rd1+4];
	setp.eq.s32 	%p188, %r678, %r129;
	and.pred  	%p189, %p187, %p188;
	ld.local.u32 	%r680, [%rd1+8];
	setp.eq.s32 	%p190, %r680, %r130;
	and.pred  	%p191, %p189, %p190;
	ld.local.u32 	%r682, [%rd1+12];
	setp.eq.s32 	%p192, %r682, %r131;
	and.pred  	%p193, %p191, %p192;
	ld.local.u32 	%r684, [%rd1+16];
	setp.eq.s32 	%p194, %r684, %r132;
	and.pred  	%p195, %p193, %p194;
	ld.local.u32 	%r686, [%rd1+20];
	setp.eq.s32 	%p196, %r686, %r133;
	and.pred  	%p197, %p195, %p196;
	ld.local.u32 	%r688, [%rd1+24];
	setp.eq.s32 	%p198, %r688, %r134;
	and.pred  	%p199, %p197, %p198;
	ld.local.u32 	%r690, [%rd1+28];
	setp.eq.s32 	%p200, %r690, %r135;
	and.pred  	%p201, %p199, %p200;
	ld.local.u32 	%r692, [%rd1+32];
	setp.eq.s32 	%p202, %r692, %r136;
	and.pred  	%p203, %p201, %p202;
	ld.local.u32 	%r694, [%rd1+36];
	setp.eq.s32 	%p204, %r694, %r137;
	and.pred  	%p205, %p203, %p204;
	ld.local.u32 	%r696, [%rd1+40];
	setp.eq.s32 	%p206, %r696, %r138;
	and.pred  	%p207, %p205, %p206;
	ld.local.u32 	%r698, [%rd1+44];
	setp.eq.s32 	%p208, %r698, %r139;
	and.pred  	%p209, %p207, %p208;
	ld.local.u32 	%r700, [%rd1+48];
	setp.eq.s32 	%p210, %r700, %r140;
	and.pred  	%p211, %p209, %p210;
	ld.local.u32 	%r702, [%rd1+52];
	setp.eq.s32 	%p212, %r702, %r141;
	and.pred  	%p213, %p211, %p212;
	ld.local.u32 	%r704, [%rd1+56];
	setp.eq.s32 	%p214, %r704, %r142;
	and.pred  	%p215, %p213, %p214;
	ld.local.u32 	%r706, [%rd1+60];
	setp.eq.s32 	%p216, %r706, %r143;
	and.pred  	%p217, %p215, %p216;
	@%p217 bra 	$L__BB1_325;
	mov.u32 	%r915, %r972;
	mov.u32 	%r917, %r974;
$L__BB1_158:
	mov.u32 	%r208, %r917;
	mov.u32 	%r917, %r975;
	mov.u32 	%r975, %r915;
	mov.u32 	%r915, %r973;
	mov.u32 	%r204, %r976;
	shr.u32 	%r708, %r977, 2;
	xor.b32  	%r709, %r708, %r977;
	shl.b32 	%r710, %r915, 4;
	shl.b32 	%r711, %r709, 1;
	xor.b32  	%r712, %r711, %r710;
	xor.b32  	%r713, %r712, %r709;
	xor.b32  	%r973, %r713, %r915;
	add.s32 	%r976, %r204, 362437;
	add.s32 	%r714, %r973, %r976;
	shl.b32 	%r715, %r714, 2;
	cvt.u64.u32 	%rd107, %r715;
	and.b64  	%rd108, %rd107, 48;
	add.s64 	%rd109, %rd1, %rd108;
	and.b64  	%rd110, %rd107, 12;
	add.s64 	%rd22, %rd109, %rd110;
	ld.local.u32 	%r716, [%rd22];
	setp.ne.s32 	%p218, %r716, 0;
	mov.u32 	%r977, %r208;
	@%p218 bra 	$L__BB1_158;
	shr.u32 	%r717, %r208, 2;
	xor.b32  	%r718, %r717, %r208;
	st.global.v2.u32 	[%rd3+8], {%r975, %r915};
	shl.b32 	%r719, %r973, 4;
	shl.b32 	%r720, %r718, 1;
	xor.b32  	%r721, %r720, %r719;
	xor.b32  	%r722, %r721, %r718;
	xor.b32  	%r215, %r722, %r973;
	st.global.v2.u32 	[%rd3+16], {%r973, %r215};
	add.s32 	%r976, %r204, 724874;
	st.global.v2.u32 	[%rd3], {%r976, %r917};
	add.s32 	%r723, %r215, %r976;
	mul.lo.s32 	%r724, %r723, -858993459;
	shf.l.wrap.b32 	%r725, %r724, %r724, 31;
	setp.lt.u32 	%p219, %r725, 429496730;
	selp.b32 	%r726, 4, 2, %p219;
	st.local.u32 	[%rd22], %r726;
	mov.u32 	%r972, %r973;
	mov.u32 	%r973, %r215;
	mov.u32 	%r974, %r975;
	mov.u32 	%r975, %r915;
	mov.u32 	%r977, %r917;
	bra.uni 	$L__BB1_325;
$L__BB1_160:
	ld.local.u32 	%r218, [%rd1];
	ld.local.u32 	%r219, [%rd1+4];
	ld.local.u32 	%r220, [%rd1+8];
	ld.local.u32 	%r221, [%rd1+12];
	ld.local.u32 	%r222, [%rd1+16];
	ld.local.u32 	%r223, [%rd1+20];
	ld.local.u32 	%r224, [%rd1+24];
	ld.local.u32 	%r225, [%rd1+28];
	ld.local.u32 	%r226, [%rd1+32];
	ld.local.u32 	%r227, [%rd1+36];
	ld.local.u32 	%r228, [%rd1+40];
	ld.local.u32 	%r229, [%rd1+44];
	ld.local.u32 	%r230, [%rd1+48];
	ld.local.u32 	%r231, [%rd1+52];
	ld.local.u32 	%r232, [%rd1+56];
	ld.local.u32 	%r233, [%rd1+60];
	setp.eq.s32 	%p79, %r222, 0;
	mov.b32 	%r867, 0;
	mov.u32 	%r920, %r867;
	@%p79 bra 	$L__BB1_166;
	setp.eq.s32 	%p80, %r218, 0;
	mov.b32 	%r542, 0;
	st.local.u32 	[%rd1+16], %r542;
	@%p80 bra 	$L__BB1_165;
	setp.eq.s32 	%p81, %r218, %r222;
	@%p81 bra 	$L__BB1_164;
	st.local.u32 	[%rd1+16], %r222;
	mov.b32 	%r920, 1;
	mov.b32 	%r867, 0;
	bra.uni 	$L__BB1_166;
$L__BB1_164:
	shl.b32 	%r867, %r218, 1;
	st.local.u32 	[%rd1], %r867;
	mov.b32 	%r920, 1;
	bra.uni 	$L__BB1_166;
$L__BB1_165:
	st.local.u32 	[%rd1], %r222;
	mov.b32 	%r867, 0;
	mov.u32 	%r920, %r867;
$L__BB1_166:
	setp.eq.s32 	%p82, %r226, 0;
	@%p82 bra 	$L__BB1_172;
	mov.b32 	%r547, 0;
	st.local.u32 	[%rd1+32], %r547;
	mul.wide.u32 	%rd79, %r920, 16;
	add.s64 	%rd23, %rd1, %rd79;
	ld.local.u32 	%r237, [%rd23];
	setp.eq.s32 	%p83, %r237, 0;
	@%p83 bra 	$L__BB1_171;
	add.s32 	%r920, %r920, 1;
	setp.eq.s32 	%p84, %r237, %r226;
	@%p84 bra 	$L__BB1_170;
	st.local.u32 	[%rd23+16], %r226;
	bra.uni 	$L__BB1_172;
$L__BB1_170:
	shl.b32 	%r548, %r226, 1;
	st.local.u32 	[%rd23], %r548;
	add.s32 	%r867, %r548, %r867;
	bra.uni 	$L__BB1_172;
$L__BB1_171:
	st.local.u32 	[%rd23], %r226;
$L__BB1_172:
	setp.eq.s32 	%p85, %r230, 0;
	@%p85 bra 	$L__BB1_178;
	mov.b32 	%r549, 0;
	st.local.u32 	[%rd1+48], %r549;
	mul.wide.u32 	%rd80, %r920, 16;
	add.s64 	%rd24, %rd1, %rd80;
	ld.local.u32 	%r243, [%rd24];
	setp.eq.s32 	%p86, %r243, 0;
	@%p86 bra 	$L__BB1_177;
	setp.eq.s32 	%p87, %r243, %r230;
	@%p87 bra 	$L__BB1_176;
	st.local.u32 	[%rd24+16], %r230;
	bra.uni 	$L__BB1_178;
$L__BB1_176:
	shl.b32 	%r550, %r230, 1;
	st.local.u32 	[%rd24], %r550;
	add.s32 	%r867, %r550, %r867;
	bra.uni 	$L__BB1_178;
$L__BB1_177:
	st.local.u32 	[%rd24], %r230;
$L__BB1_178:
	setp.eq.s32 	%p88, %r219, 0;
	@%p88 bra 	$L__BB1_180;
	st.local.u32 	[%rd1+4], %r219;
$L__BB1_180:
	setp.eq.s32 	%p89, %r223, 0;
	mov.b32 	%r925, 0;
	@%p89 bra 	$L__BB1_186;
	mov.b32 	%r552, 0;
	st.local.u32 	[%rd1+20], %r552;
	@%p88 bra 	$L__BB1_185;
	setp.eq.s32 	%p91, %r219, %r223;
	@%p91 bra 	$L__BB1_184;
	st.local.u32 	[%rd1+20], %r223;
	mov.b32 	%r925, 1;
	bra.uni 	$L__BB1_186;
$L__BB1_184:
	shl.b32 	%r555, %r219, 1;
	st.local.u32 	[%rd1+4], %r555;
	add.s32 	%r867, %r555, %r867;
	mov.b32 	%r925, 1;
	bra.uni 	$L__BB1_186;
$L__BB1_185:
	st.local.u32 	[%rd1+4], %r223;
	mov.b32 	%r925, 0;
$L__BB1_186:
	setp.eq.s32 	%p92, %r227, 0;
	@%p92 bra 	$L__BB1_192;
	mov.b32 	%r557, 0;
	st.local.u32 	[%rd1+36], %r557;
	mul.wide.u32 	%rd81, %r925, 16;
	add.s64 	%rd25, %rd1, %rd81;
	ld.local.u32 	%r249, [%rd25+4];
	setp.eq.s32 	%p93, %r249, 0;
	@%p93 bra 	$L__BB1_191;
	add.s32 	%r925, %r925, 1;
	setp.eq.s32 	%p94, %r249, %r227;
	@%p94 bra 	$L__BB1_190;
	st.local.u32 	[%rd25+20], %r227;
	bra.uni 	$L__BB1_192;
$L__BB1_190:
	shl.b32 	%r558, %r227, 1;
	st.local.u32 	[%rd25+4], %r558;
	add.s32 	%r867, %r558, %r867;
	bra.uni 	$L__BB1_192;
$L__BB1_191:
	st.local.u32 	[%rd25+4], %r227;
$L__BB1_192:
	setp.eq.s32 	%p95, %r231, 0;
	@%p95 bra 	$L__BB1_198;
	mov.b32 	%r559, 0;
	st.local.u32 	[%rd1+52], %r559;
	mul.wide.u32 	%rd82, %r925, 16;
	add.s64 	%rd26, %rd1, %rd82;
	ld.local.u32 	%r255, [%rd26+4];
	setp.eq.s32 	%p96, %r255, 0;
	@%p96 bra 	$L__BB1_197;
	setp.eq.s32 	%p97, %r255, %r231;
	@%p97 bra 	$L__BB1_196;
	st.local.u32 	[%rd26+20], %r231;
	bra.uni 	$L__BB1_198;
$L__BB1_196:
	shl.b32 	%r560, %r231, 1;
	st.local.u32 	[%rd26+4], %r560;
	add.s32 	%r867, %r560, %r867;
	bra.uni 	$L__BB1_198;
$L__BB1_197:
	st.local.u32 	[%rd26+4], %r231;
$L__BB1_198:
	setp.eq.s32 	%p98, %r220, 0;
	@%p98 bra 	$L__BB1_200;
	st.local.u32 	[%rd1+8], %r220;
$L__BB1_200:
	setp.eq.s32 	%p99, %r224, 0;
	mov.b32 	%r930, 0;
	@%p99 bra 	$L__BB1_206;
	mov.b32 	%r562, 0;
	st.local.u32 	[%rd1+24], %r562;
	@%p98 bra 	$L__BB1_205;
	setp.eq.s32 	%p101, %r220, %r224;
	@%p101 bra 	$L__BB1_204;
	st.local.u32 	[%rd1+24], %r224;
	mov.b32 	%r930, 1;
	bra.uni 	$L__BB1_206;
$L__BB1_204:
	shl.b32 	%r565, %r220, 1;
	st.local.u32 	[%rd1+8], %r565;
	add.s32 	%r867, %r565, %r867;
	mov.b32 	%r930, 1;
	bra.uni 	$L__BB1_206;
$L__BB1_205:
	st.local.u32 	[%rd1+8], %r224;
	mov.b32 	%r930, 0;
$L__BB1_206:
	setp.eq.s32 	%p102, %r228, 0;
	@%p102 bra 	$L__BB1_212;
	mov.b32 	%r567, 0;
	st.local.u32 	[%rd1+40], %r567;
	mul.wide.u32 	%rd83, %r930, 16;
	add.s64 	%rd27, %rd1, %rd83;
	ld.local.u32 	%r261, [%rd27+8];
	setp.eq.s32 	%p103, %r261, 0;
	@%p103 bra 	$L__BB1_211;
	add.s32 	%r930, %r930, 1;
	setp.eq.s32 	%p104, %r261, %r228;
	@%p104 bra 	$L__BB1_210;
	st.local.u32 	[%rd27+24], %r228;
	bra.uni 	$L__BB1_212;
$L__BB1_210:
	shl.b32 	%r568, %r228, 1;
	st.local.u32 	[%rd27+8], %r568;
	add.s32 	%r867, %r568, %r867;
	bra.uni 	$L__BB1_212;
$L__BB1_211:
	st.local.u32 	[%rd27+8], %r228;
$L__BB1_212:
	setp.eq.s32 	%p105, %r232, 0;
	@%p105 bra 	$L__BB1_218;
	mov.b32 	%r569, 0;
	st.local.u32 	[%rd1+56], %r569;
	mul.wide.u32 	%rd84, %r930, 16;
	add.s64 	%rd28, %rd1, %rd84;
	ld.local.u32 	%r267, [%rd28+8];
	setp.eq.s32 	%p106, %r267, 0;
	@%p106 bra 	$L__BB1_217;
	setp.eq.s32 	%p107, %r267, %r232;
	@%p107 bra 	$L__BB1_216;
	st.local.u32 	[%rd28+24], %r232;
	bra.uni 	$L__BB1_218;
$L__BB1_216:
	shl.b32 	%r570, %r232, 1;
	st.local.u32 	[%rd28+8], %r570;
	add.s32 	%r867, %r570, %r867;
	bra.uni 	$L__BB1_218;
$L__BB1_217:
	st.local.u32 	[%rd28+8], %r232;
$L__BB1_218:
	setp.eq.s32 	%p108, %r221, 0;
	@%p108 bra 	$L__BB1_220;
	st.local.u32 	[%rd1+12], %r221;
$L__BB1_220:
	setp.eq.s32 	%p109, %r225, 0;
	mov.b32 	%r935, 0;
	@%p109 bra 	$L__BB1_226;
	mov.b32 	%r572, 0;
	st.local.u32 	[%rd1+28], %r572;
	@%p108 bra 	$L__BB1_225;
	setp.eq.s32 	%p111, %r221, %r225;
	@%p111 bra 	$L__BB1_224;
	st.local.u32 	[%rd1+28], %r225;
	mov.b32 	%r935, 1;
	bra.uni 	$L__BB1_226;
$L__BB1_224:
	shl.b32 	%r575, %r221, 1;
	st.local.u32 	[%rd1+12], %r575;
	add.s32 	%r867, %r575, %r867;
	mov.b32 	%r935, 1;
	bra.uni 	$L__BB1_226;
$L__BB1_225:
	st.local.u32 	[%rd1+12], %r225;
	mov.b32 	%r935, 0;
$L__BB1_226:
	setp.eq.s32 	%p112, %r229, 0;
	@%p112 bra 	$L__BB1_232;
	mov.b32 	%r577, 0;
	st.local.u32 	[%rd1+44], %r577;
	mul.wide.u32 	%rd85, %r935, 16;
	add.s64 	%rd29, %rd1, %rd85;
	ld.local.u32 	%r273, [%rd29+12];
	setp.eq.s32 	%p113, %r273, 0;
	@%p113 bra 	$L__BB1_231;
	add.s32 	%r935, %r935, 1;
	setp.eq.s32 	%p114, %r273, %r229;
	@%p114 bra 	$L__BB1_230;
	st.local.u32 	[%rd29+28], %r229;
	bra.uni 	$L__BB1_232;
$L__BB1_230:
	shl.b32 	%r578, %r229, 1;
	st.local.u32 	[%rd29+12], %r578;
	add.s32 	%r867, %r578, %r867;
	bra.uni 	$L__BB1_232;
$L__BB1_231:
	st.local.u32 	[%rd29+12], %r229;
$L__BB1_232:
	setp.eq.s32 	%p115, %r233, 0;
	@%p115 bra 	$L__BB1_238;
	mov.b32 	%r579, 0;
	st.local.u32 	[%rd1+60], %r579;
	mul.wide.u32 	%rd86, %r935, 16;
	add.s64 	%rd30, %rd1, %rd86;
	ld.local.u32 	%r279, [%rd30+12];
	setp.eq.s32 	%p116, %r279, 0;
	@%p116 bra 	$L__BB1_237;
	setp.eq.s32 	%p117, %r279, %r233;
	@%p117 bra 	$L__BB1_236;
	st.local.u32 	[%rd30+28], %r233;
	bra.uni 	$L__BB1_238;
$L__BB1_236:
	shl.b32 	%r580, %r233, 1;
	st.local.u32 	[%rd30+12], %r580;
	add.s32 	%r867, %r580, %r867;
	bra.uni 	$L__BB1_238;
$L__BB1_237:
	st.local.u32 	[%rd30+12], %r233;
$L__BB1_238:
	ld.local.u32 	%r581, [%rd1];
	setp.eq.s32 	%p118, %r581, %r218;
	ld.local.u32 	%r582, [%rd1+4];
	setp.eq.s32 	%p119, %r582, %r219;
	and.pred  	%p120, %p118, %p119;
	ld.local.u32 	%r584, [%rd1+8];
	setp.eq.s32 	%p121, %r584, %r220;
	and.pred  	%p122, %p120, %p121;
	ld.local.u32 	%r586, [%rd1+12];
	setp.eq.s32 	%p123, %r586, %r221;
	and.pred  	%p124, %p122, %p123;
	ld.local.u32 	%r588, [%rd1+16];
	setp.eq.s32 	%p125, %r588, %r222;
	and.pred  	%p126, %p124, %p125;
	ld.local.u32 	%r590, [%rd1+20];
	setp.eq.s32 	%p127, %r590, %r223;
	and.pred  	%p128, %p126, %p127;
	ld.local.u32 	%r592, [%rd1+24];
	setp.eq.s32 	%p129, %r592, %r224;
	and.pred  	%p130, %p128, %p129;
	ld.local.u32 	%r594, [%rd1+28];
	setp.eq.s32 	%p131, %r594, %r225;
	and.pred  	%p132, %p130, %p131;
	ld.local.u32 	%r596, [%rd1+32];
	setp.eq.s32 	%p133, %r596, %r226;
	and.pred  	%p134, %p132, %p133;
	ld.local.u32 	%r598, [%rd1+36];
	setp.eq.s32 	%p135, %r598, %r227;
	and.pred  	%p136, %p134, %p135;
	ld.local.u32 	%r600, [%rd1+40];
	setp.eq.s32 	%p137, %r600, %r228;
	and.pred  	%p138, %p136, %p137;
	ld.local.u32 	%r602, [%rd1+44];
	setp.eq.s32 	%p139, %r602, %r229;
	and.pred  	%p140, %p138, %p139;
	ld.local.u32 	%r604, [%rd1+48];
	setp.eq.s32 	%p141, %r604, %r230;
	and.pred  	%p142, %p140, %p141;
	ld.local.u32 	%r606, [%rd1+52];
	setp.eq.s32 	%p143, %r606, %r231;
	and.pred  	%p144, %p142, %p143;
	ld.local.u32 	%r608, [%rd1+56];
	setp.eq.s32 	%p145, %r608, %r232;
	and.pred  	%p146, %p144, %p145;
	ld.local.u32 	%r610, [%rd1+60];
	setp.eq.s32 	%p147, %r610, %r233;
	and.pred  	%p148, %p146, %p147;
	@%p148 bra 	$L__BB1_325;
	mov.u32 	%r941, %r972;
	mov.u32 	%r943, %r974;
$L__BB1_240:
	mov.u32 	%r286, %r943;
	mov.u32 	%r943, %r975;
	mov.u32 	%r975, %r941;
	mov.u32 	%r941, %r973;
	mov.u32 	%r282, %r976;
	shr.u32 	%r612, %r977, 2;
	xor.b32  	%r613, %r612, %r977;
	shl.b32 	%r614, %r941, 4;
	shl.b32 	%r615, %r613, 1;
	xor.b32  	%r616, %r615, %r614;
	xor.b32  	%r617, %r616, %r613;
	xor.b32  	%r973, %r617, %r941;
	add.s32 	%r976, %r282, 362437;
	add.s32 	%r618, %r973, %r976;
	shl.b32 	%r619, %r618, 2;
	cvt.u64.u32 	%rd87, %r619;
	and.b64  	%rd88, %rd87, 48;
	add.s64 	%rd89, %rd1, %rd88;
	and.b64  	%rd90, %rd87, 12;
	add.s64 	%rd31, %rd89, %rd90;
	ld.local.u32 	%r620, [%rd31];
	setp.ne.s32 	%p149, %r620, 0;
	mov.u32 	%r977, %r286;
	@%p149 bra 	$L__BB1_240;
	shr.u32 	%r621, %r286, 2;
	xor.b32  	%r622, %r621, %r286;
	st.global.v2.u32 	[%rd3+8], {%r975, %r941};
	shl.b32 	%r623, %r973, 4;
	shl.b32 	%r624, %r622, 1;
	xor.b32  	%r625, %r624, %r623;
	xor.b32  	%r626, %r625, %r622;
	xor.b32  	%r293, %r626, %r973;
	st.global.v2.u32 	[%rd3+16], {%r973, %r293};
	add.s32 	%r976, %r282, 724874;
	st.global.v2.u32 	[%rd3], {%r976, %r943};
	add.s32 	%r627, %r293, %r976;
	mul.lo.s32 	%r628, %r627, -858993459;
	shf.l.wrap.b32 	%r629, %r628, %r628, 31;
	setp.lt.u32 	%p150, %r629, 429496730;
	selp.b32 	%r630, 4, 2, %p150;
	st.local.u32 	[%rd31], %r630;
	mov.u32 	%r972, %r973;
	mov.u32 	%r973, %r293;
	mov.u32 	%r974, %r975;
	mov.u32 	%r975, %r941;
	mov.u32 	%r977, %r943;
	bra.uni 	$L__BB1_325;
$L__BB1_242:
	setp.eq.s32 	%p5, %r433, 2;
	@%p5 bra 	$L__BB1_160;
	ld.local.u32 	%r296, [%rd1];
	ld.local.u32 	%r297, [%rd1+4];
	ld.local.u32 	%r298, [%rd1+8];
	ld.local.u32 	%r299, [%rd1+12];
	ld.local.u32 	%r300, [%rd1+16];
	ld.local.u32 	%r301, [%rd1+20];
	ld.local.u32 	%r302, [%rd1+24];
	ld.local.u32 	%r303, [%rd1+28];
	ld.local.u32 	%r304, [%rd1+32];
	ld.local.u32 	%r305, [%rd1+36];
	ld.local.u32 	%r306, [%rd1+40];
	ld.local.u32 	%r307, [%rd1+44];
	ld.local.u32 	%r308, [%rd1+48];
	ld.local.u32 	%r309, [%rd1+52];
	ld.local.u32 	%r310, [%rd1+56];
	ld.local.u32 	%r311, [%rd1+60];
	setp.eq.s32 	%p7, %r304, 0;
	mov.b32 	%r946, 3;
	mov.b32 	%r867, 0;
	@%p7 bra 	$L__BB1_249;
	setp.eq.s32 	%p8, %r308, 0;
	mov.b32 	%r443, 0;
	st.local.u32 	[%rd1+32], %r443;
	@%p8 bra 	$L__BB1_248;
	setp.eq.s32 	%p9, %r308, %r304;
	@%p9 bra 	$L__BB1_247;
	st.local.u32 	[%rd1+32], %r304;
	mov.b32 	%r946, 2;
	mov.b32 	%r867, 0;
	bra.uni 	$L__BB1_249;
$L__BB1_247:
	shl.b32 	%r867, %r304, 1;
	st.local.u32 	[%rd1+48], %r867;
	mov.b32 	%r946, 2;
	bra.uni 	$L__BB1_249;
$L__BB1_248:
	st.local.u32 	[%rd1+48], %r304;
	mov.b32 	%r867, 0;
$L__BB1_249:
	setp.eq.s32 	%p10, %r300, 0;
	@%p10 bra 	$L__BB1_255;
	mov.b32 	%r449, 0;
	st.local.u32 	[%rd1+16], %r449;
	mul.wide.u32 	%rd53, %r946, 16;
	add.s64 	%rd32, %rd1, %rd53;
	ld.local.u32 	%r315, [%rd32];
	setp.eq.s32 	%p11, %r315, 0;
	@%p11 bra 	$L__BB1_254;
	add.s32 	%r946, %r946, -1;
	setp.eq.s32 	%p12, %r315, %r300;
	@%p12 bra 	$L__BB1_253;
	st.local.u32 	[%rd32+-16], %r300;
	bra.uni 	$L__BB1_255;
$L__BB1_253:
	shl.b32 	%r450, %r300, 1;
	st.local.u32 	[%rd32], %r450;
	add.s32 	%r867, %r450, %r867;
	bra.uni 	$L__BB1_255;
$L__BB1_254:
	st.local.u32 	[%rd32], %r300;
$L__BB1_255:
	setp.eq.s32 	%p13, %r296, 0;
	@%p13 bra 	$L__BB1_261;
	mov.b32 	%r451, 0;
	st.local.u32 	[%rd1], %r451;
	mul.wide.u32 	%rd54, %r946, 16;
	add.s64 	%rd33, %rd1, %rd54;
	ld.local.u32 	%r321, [%rd33];
	setp.eq.s32 	%p14, %r321, 0;
	@%p14 bra 	$L__BB1_260;
	setp.eq.s32 	%p15, %r321, %r296;
	@%p15 bra 	$L__BB1_259;
	add.s32 	%r452, %r946, -1;
	mul.wide.u32 	%rd55, %r452, 16;
	add.s64 	%rd56, %rd1, %rd55;
	st.local.u32 	[%rd56], %r296;
	bra.uni 	$L__BB1_261;
$L__BB1_259:
	shl.b32 	%r453, %r296, 1;
	st.local.u32 	[%rd33], %r453;
	add.s32 	%r867, %r453, %r867;
	bra.uni 	$L__BB1_261;
$L__BB1_260:
	st.local.u32 	[%rd33], %r296;
$L__BB1_261:
	setp.eq.s32 	%p16, %r309, 0;
	@%p16 bra 	$L__BB1_263;
	st.local.u32 	[%rd1+52], %r309;
$L__BB1_263:
	setp.eq.s32 	%p17, %r305, 0;
	mov.b32 	%r951, 3;
	@%p17 bra 	$L__BB1_269;
	mov.b32 	%r455, 0;
	st.local.u32 	[%rd1+36], %r455;
	@%p16 bra 	$L__BB1_268;
	setp.eq.s32 	%p19, %r309, %r305;
	@%p19 bra 	$L__BB1_267;
	st.local.u32 	[%rd1+36], %r305;
	mov.b32 	%r951, 2;
	bra.uni 	$L__BB1_269;
$L__BB1_267:
	shl.b32 	%r458, %r305, 1;
	st.local.u32 	[%rd1+52], %r458;
	add.s32 	%r867, %r458, %r867;
	mov.b32 	%r951, 2;
	bra.uni 	$L__BB1_269;
$L__BB1_268:
	st.local.u32 	[%rd1+52], %r305;
$L__BB1_269:
	setp.eq.s32 	%p20, %r301, 0;
	@%p20 bra 	$L__BB1_275;
	mov.b32 	%r460, 0;
	st.local.u32 	[%rd1+20], %r460;
	mul.wide.u32 	%rd57, %r951, 16;
	add.s64 	%rd58, %rd1, %rd57;
	add.s64 	%rd34, %rd58, 4;
	ld.local.u32 	%r327, [%rd58+4];
	setp.eq.s32 	%p21, %r327, 0;
	@%p21 bra 	$L__BB1_274;
	add.s32 	%r951, %r951, -1;
	setp.eq.s32 	%p22, %r327, %r301;
	@%p22 bra 	$L__BB1_273;
	st.local.u32 	[%rd34+-16], %r301;
	bra.uni 	$L__BB1_275;
$L__BB1_273:
	shl.b32 	%r461, %r301, 1;
	st.local.u32 	[%rd34], %r461;
	add.s32 	%r867, %r461, %r867;
	bra.uni 	$L__BB1_275;
$L__BB1_274:
	st.local.u32 	[%rd34], %r301;
$L__BB1_275:
	setp.eq.s32 	%p23, %r297, 0;
	@%p23 bra 	$L__BB1_281;
	add.s64 	%rd59, %rd1, 4;
	mov.b32 	%r462, 0;
	st.local.u32 	[%rd1+4], %r462;
	mul.wide.u32 	%rd60, %r951, 16;
	add.s64 	%rd35, %rd59, %rd60;
	ld.local.u32 	%r333, [%rd35];
	setp.eq.s32 	%p24, %r333, 0;
	@%p24 bra 	$L__BB1_280;
	setp.eq.s32 	%p25, %r333, %r297;
	@%p25 bra 	$L__BB1_279;
	add.s32 	%r463, %r951, -1;
	mul.wide.u32 	%rd61, %r463, 16;
	add.s64 	%rd62, %rd1, %rd61;
	st.local.u32 	[%rd62+4], %r297;
	bra.uni 	$L__BB1_281;
$L__BB1_279:
	shl.b32 	%r464, %r297, 1;
	st.local.u32 	[%rd35], %r464;
	add.s32 	%r867, %r464, %r867;
	bra.uni 	$L__BB1_281;
$L__BB1_280:
	st.local.u32 	[%rd35], %r297;
$L__BB1_281:
	setp.eq.s32 	%p26, %r310, 0;
	@%p26 bra 	$L__BB1_283;
	st.local.u32 	[%rd1+56], %r310;
$L__BB1_283:
	setp.eq.s32 	%p27, %r306, 0;
	mov.b32 	%r956, 3;
	@%p27 bra 	$L__BB1_289;
	mov.b32 	%r466, 0;
	st.local.u32 	[%rd1+40], %r466;
	@%p26 bra 	$L__BB1_288;
	setp.eq.s32 	%p29, %r310, %r306;
	@%p29 bra 	$L__BB1_287;
	st.local.u32 	[%rd1+40], %r306;
	mov.b32 	%r956, 2;
	bra.uni 	$L__BB1_289;
$L__BB1_287:
	shl.b32 	%r469, %r306, 1;
	st.local.u32 	[%rd1+56], %r469;
	add.s32 	%r867, %r469, %r867;
	mov.b32 	%r956, 2;
	bra.uni 	$L__BB1_289;
$L__BB1_288:
	st.local.u32 	[%rd1+56], %r306;
$L__BB1_289:
	setp.eq.s32 	%p30, %r302, 0;
	@%p30 bra 	$L__BB1_295;
	mov.b32 	%r471, 0;
	st.local.u32 	[%rd1+24], %r471;
	mul.wide.u32 	%rd63, %r956, 16;
	add.s64 	%rd64, %rd1, %rd63;
	add.s64 	%rd36, %rd64, 8;
	ld.local.u32 	%r339, [%rd64+8];
	setp.eq.s32 	%p31, %r339, 0;
	@%p31 bra 	$L__BB1_294;
	add.s32 	%r956, %r956, -1;
	setp.eq.s32 	%p32, %r339, %r302;
	@%p32 bra 	$L__BB1_293;
	st.local.u32 	[%rd36+-16], %r302;
	bra.uni 	$L__BB1_295;
$L__BB1_293:
	shl.b32 	%r472, %r302, 1;
	st.local.u32 	[%rd36], %r472;
	add.s32 	%r867, %r472, %r867;
	bra.uni 	$L__BB1_295;
$L__BB1_294:
	st.local.u32 	[%rd36], %r302;
$L__BB1_295:
	setp.eq.s32 	%p33, %r298, 0;
	@%p33 bra 	$L__BB1_301;
	add.s64 	%rd65, %rd1, 8;
	mov.b32 	%r473, 0;
	st.local.u32 	[%rd1+8], %r473;
	mul.wide.u32 	%rd66, %r956, 16;
	add.s64 	%rd37, %rd65, %rd66;
	ld.local.u32 	%r345, [%rd37];
	setp.eq.s32 	%p34, %r345, 0;
	@%p34 bra 	$L__BB1_300;
	setp.eq.s32 	%p35, %r345, %r298;
	@%p35 bra 	$L__BB1_299;
	add.s32 	%r474, %r956, -1;
	mul.wide.u32 	%rd67, %r474, 16;
	add.s64 	%rd68, %rd1, %rd67;
	st.local.u32 	[%rd68+8], %r298;
	bra.uni 	$L__BB1_301;
$L__BB1_299:
	shl.b32 	%r475, %r298, 1;
	st.local.u32 	[%rd37], %r475;
	add.s32 	%r867, %r475, %r867;
	bra.uni 	$L__BB1_301;
$L__BB1_300:
	st.local.u32 	[%rd37], %r298;
$L__BB1_301:
	setp.eq.s32 	%p36, %r311, 0;
	@%p36 bra 	$L__BB1_303;
	st.local.u32 	[%rd1+60], %r311;
$L__BB1_303:
	setp.eq.s32 	%p37, %r307, 0;
	mov.b32 	%r961, 3;
	@%p37 bra 	$L__BB1_309;
	mov.b32 	%r477, 0;
	st.local.u32 	[%rd1+44], %r477;
	@%p36 bra 	$L__BB1_308;
	setp.eq.s32 	%p39, %r311, %r307;
	@%p39 bra 	$L__BB1_307;
	st.local.u32 	[%rd1+44], %r307;
	mov.b32 	%r961, 2;
	bra.uni 	$L__BB1_309;
$L__BB1_307:
	shl.b32 	%r480, %r307, 1;
	st.local.u32 	[%rd1+60], %r480;
	add.s32 	%r867, %r480, %r867;
	mov.b32 	%r961, 2;
	bra.uni 	$L__BB1_309;
$L__BB1_308:
	st.local.u32 	[%rd1+60], %r307;
$L__BB1_309:
	setp.eq.s32 	%p40, %r303, 0;
	@%p40 bra 	$L__BB1_315;
	mov.b32 	%r482, 0;
	st.local.u32 	[%rd1+28], %r482;
	mul.wide.u32 	%rd69, %r961, 16;
	add.s64 	%rd70, %rd1, %rd69;
	add.s64 	%rd38, %rd70, 12;
	ld.local.u32 	%r351, [%rd70+12];
	setp.eq.s32 	%p41, %r351, 0;
	@%p41 bra 	$L__BB1_314;
	add.s32 	%r961, %r961, -1;
	setp.eq.s32 	%p42, %r351, %r303;
	@%p42 bra 	$L__BB1_313;
	st.local.u32 	[%rd38+-16], %r303;
	bra.uni 	$L__BB1_315;
$L__BB1_313:
	shl.b32 	%r483, %r303, 1;
	st.local.u32 	[%rd38], %r483;
	add.s32 	%r867, %r483, %r867;
	bra.uni 	$L__BB1_315;
$L__BB1_314:
	st.local.u32 	[%rd38], %r303;
$L__BB1_315:
	setp.eq.s32 	%p43, %r299, 0;
	@%p43 bra 	$L__BB1_321;
	add.s64 	%rd71, %rd1, 12;
	mov.b32 	%r484, 0;
	st.local.u32 	[%rd1+12], %r484;
	mul.wide.u32 	%rd72, %r961, 16;
	add.s64 	%rd39, %rd71, %rd72;
	ld.local.u32 	%r357, [%rd39];
	setp.eq.s32 	%p44, %r357, 0;
	@%p44 bra 	$L__BB1_320;
	setp.eq.s32 	%p45, %r357, %r299;
	@%p45 bra 	$L__BB1_319;
	add.s32 	%r485, %r961, -1;
	mul.wide.u32 	%rd73, %r485, 16;
	add.s64 	%rd74, %rd1, %rd73;
	st.local.u32 	[%rd74+12], %r299;
	bra.uni 	$L__BB1_321;
$L__BB1_319:
	shl.b32 	%r486, %r299, 1;
	st.local.u32 	[%rd39], %r486;
	add.s32 	%r867, %r486, %r867;
	bra.uni 	$L__BB1_321;
$L__BB1_320:
	st.local.u32 	[%rd39], %r299;
$L__BB1_321:
	ld.local.u32 	%r487, [%rd1];
	setp.eq.s32 	%p46, %r487, %r296;
	ld.local.u32 	%r488, [%rd1+4];
	setp.eq.s32 	%p47, %r488, %r297;
	and.pred  	%p48, %p46, %p47;
	ld.local.u32 	%r490, [%rd1+8];
	setp.eq.s32 	%p49, %r490, %r298;
	and.pred  	%p50, %p48, %p49;
	ld.local.u32 	%r492, [%rd1+12];
	setp.eq.s32 	%p51, %r492, %r299;
	and.pred  	%p52, %p50, %p51;
	ld.local.u32 	%r494, [%rd1+16];
	setp.eq.s32 	%p53, %r494, %r300;
	and.pred  	%p54, %p52, %p53;
	ld.local.u32 	%r496, [%rd1+20];
	setp.eq.s32 	%p55, %r496, %r301;
	and.pred  	%p56, %p54, %p55;
	ld.local.u32 	%r498, [%rd1+24];
	setp.eq.s32 	%p57, %r498, %r302;
	and.pred  	%p58, %p56, %p57;
	ld.local.u32 	%r500, [%rd1+28];
	setp.eq.s32 	%p59, %r500, %r303;
	and.pred  	%p60, %p58, %p59;
	ld.local.u32 	%r502, [%rd1+32];
	setp.eq.s32 	%p61, %r502, %r304;
	and.pred  	%p62, %p60, %p61;
	ld.local.u32 	%r504, [%rd1+36];
	setp.eq.s32 	%p63, %r504, %r305;
	and.pred  	%p64, %p62, %p63;
	ld.local.u32 	%r506, [%rd1+40];
	setp.eq.s32 	%p65, %r506, %r306;
	and.pred  	%p66, %p64, %p65;
	ld.local.u32 	%r508, [%rd1+44];
	setp.eq.s32 	%p67, %r508, %r307;
	and.pred  	%p68, %p66, %p67;
	ld.local.u32 	%r510, [%rd1+48];
	setp.eq.s32 	%p69, %r510, %r308;
	and.pred  	%p70, %p68, %p69;
	ld.local.u32 	%r512, [%rd1+52];
	setp.eq.s32 	%p71, %r512, %r309;
	and.pred  	%p72, %p70, %p71;
	ld.local.u32 	%r514, [%rd1+56];
	setp.eq.s32 	%p73, %r514, %r310;
	and.pred  	%p74, %p72, %p73;
	ld.local.u32 	%r516, [%rd1+60];
	setp.eq.s32 	%p75, %r516, %r311;
	and.pred  	%p76, %p74, %p75;
	@%p76 bra 	$L__BB1_325;
	add.s32 	%r965, %r19, 724874;
	mov.u32 	%r968, %r972;
	mov.u32 	%r970, %r974;
$L__BB1_323:
	mov.u32 	%r366, %r970;
	mov.u32 	%r970, %r975;
	mov.u32 	%r975, %r968;
	mov.u32 	%r968, %r973;
	shr.u32 	%r518, %r977, 2;
	xor.b32  	%r519, %r518, %r977;
	shl.b32 	%r520, %r968, 4;
	shl.b32 	%r521, %r519, 1;
	xor.b32  	%r522, %r521, %r520;
	xor.b32  	%r523, %r522, %r519;
	xor.b32  	%r973, %r523, %r968;
	add.s32 	%r524, %r19, %r973;
	shl.b32 	%r525, %r524, 2;
	add.s32 	%r526, %r525, 2899496;
	cvt.u64.u32 	%rd75, %r526;
	and.b64  	%rd76, %rd75, 48;
	add.s64 	%rd77, %rd1, %rd76;
	and.b64  	%rd78, %rd75, 12;
	add.s64 	%rd40, %rd77, %rd78;
	ld.local.u32 	%r527, [%rd40];
	setp.ne.s32 	%p77, %r527, 0;
	add.s32 	%r19, %r19, 362437;
	add.s32 	%r965, %r965, 362437;
	mov.u32 	%r977, %r366;
	@%p77 bra 	$L__BB1_323;
	shr.u32 	%r528, %r366, 2;
	xor.b32  	%r529, %r528, %r366;
	st.global.v2.u32 	[%rd3+8], {%r975, %r968};
	shl.b32 	%r530, %r973, 4;
	shl.b32 	%r531, %r529, 1;
	xor.b32  	%r532, %r531, %r530;
	xor.b32  	%r533, %r532, %r529;
	xor.b32  	%r374, %r533, %r973;
	st.global.v2.u32 	[%rd3+16], {%r973, %r374};
	add.s32 	%r976, %r19, 724874;
	st.global.v2.u32 	[%rd3], {%r976, %r970};
	add.s32 	%r534, %r374, %r965;
	mul.hi.u32 	%r535, %r534, -858993459;
	shr.u32 	%r536, %r535, 3;
	mul.lo.s32 	%r537, %r536, 10;
	sub.s32 	%r538, %r374, %r537;
	add.s32 	%r539, %r538, %r19;
	setp.eq.s32 	%p78, %r539, -724874;
	selp.b32 	%r540, 4, 2, %p78;
	st.local.u32 	[%rd40], %r540;
	mov.u32 	%r972, %r973;
	mov.u32 	%r973, %r374;
	mov.u32 	%r974, %r975;
	mov.u32 	%r975, %r968;
	mov.u32 	%r977, %r970;
$L__BB1_325:
	add.s32 	%r866, %r867, %r866;
	ld.local.u32 	%r817, [%rd1];
	setp.eq.s32 	%p289, %r817, 0;
	ld.local.u32 	%r818, [%rd1+4];
	setp.eq.s32 	%p290, %r818, 0;
	or.pred  	%p291, %p289, %p290;
	ld.local.u32 	%r819, [%rd1+8];
	setp.eq.s32 	%p292, %r819, 0;
	or.pred  	%p293, %p291, %p292;
	ld.local.u32 	%r820, [%rd1+12];
	setp.eq.s32 	%p294, %r820, 0;
	or.pred  	%p295, %p293, %p294;
	ld.local.u32 	%r821, [%rd1+16];
	setp.eq.s32 	%p296, %r821, 0;
	or.pred  	%p297, %p295, %p296;
	ld.local.u32 	%r822, [%rd1+20];
	setp.eq.s32 	%p298, %r822, 0;
	or.pred  	%p299, %p297, %p298;
	ld.local.u32 	%r823, [%rd1+24];
	setp.eq.s32 	%p300, %r823, 0;
	or.pred  	%p301, %p299, %p300;
	ld.local.u32 	%r824, [%rd1+28];
	setp.eq.s32 	%p302, %r824, 0;
	or.pred  	%p303, %p301, %p302;
	ld.local.u32 	%r825, [%rd1+32];
	setp.eq.s32 	%p304, %r825, 0;
	or.pred  	%p305, %p303, %p304;
	ld.local.u32 	%r826, [%rd1+36];
	setp.eq.s32 	%p306, %r826, 0;
	or.pred  	%p307, %p305, %p306;
	ld.local.u32 	%r827, [%rd1+40];
	setp.eq.s32 	%p308, %r827, 0;
	or.pred  	%p309, %p307, %p308;
	ld.local.u32 	%r828, [%rd1+44];
	setp.eq.s32 	%p310, %r828, 0;
	or.pred  	%p311, %p309, %p310;
	ld.local.u32 	%r829, [%rd1+48];
	setp.eq.s32 	%p312, %r829, 0;
	or.pred  	%p313, %p311, %p312;
	ld.local.u32 	%r830, [%rd1+52];
	setp.eq.s32 	%p314, %r830, 0;
	or.pred  	%p315, %p313, %p314;
	ld.local.u32 	%r831, [%rd1+56];
	setp.eq.s32 	%p316, %r831, 0;
	or.pred  	%p317, %p315, %p316;
	ld.local.u32 	%r832, [%rd1+60];
	setp.eq.s32 	%p318, %r832, 0;
	or.pred  	%p319, %p317, %p318;
	setp.eq.s32 	%p320, %r817, %r818;
	or.pred  	%p321, %p319, %p320;
	setp.eq.s32 	%p322, %r818, %r819;
	or.pred  	%p323, %p321, %p322;
	setp.eq.s32 	%p324, %r819, %r820;
	or.pred  	%p325, %p323, %p324;
	setp.eq.s32 	%p326, %r821, %r822;
	or.pred  	%p327, %p325, %p326;
	setp.eq.s32 	%p328, %r822, %r823;
	or.pred  	%p329, %p327, %p328;
	setp.eq.s32 	%p330, %r823, %r824;
	or.pred  	%p331, %p329, %p330;
	setp.eq.s32 	%p332, %r825, %r826;
	or.pred  	%p333, %p331, %p332;
	setp.eq.s32 	%p334, %r826, %r827;
	or.pred  	%p335, %p333, %p334;
	setp.eq.s32 	%p336, %r827, %r828;
	or.pred  	%p337, %p335, %p336;
	setp.eq.s32 	%p338, %r829, %r830;
	or.pred  	%p339, %p337, %p338;
	setp.eq.s32 	%p340, %r830, %r831;
	or.pred  	%p341, %p339, %p340;
	setp.eq.s32 	%p342, %r831, %r832;
	or.pred  	%p343, %p341, %p342;
	@%p343 bra 	$L__BB1_5;
	setp.eq.s32 	%p344, %r817, %r821;
	setp.eq.s32 	%p345, %r818, %r822;
	or.pred  	%p346, %p344, %p345;
	setp.eq.s32 	%p347, %r819, %r823;
	or.pred  	%p348, %p346, %p347;
	setp.eq.s32 	%p349, %r820, %r824;
	or.pred  	%p350, %p348, %p349;
	setp.eq.s32 	%p351, %r821, %r825;
	or.pred  	%p352, %p350, %p351;
	setp.eq.s32 	%p353, %r822, %r826;
	or.pred  	%p354, %p352, %p353;
	setp.eq.s32 	%p355, %r823, %r827;
	or.pred  	%p356, %p354, %p355;
	setp.eq.s32 	%p357, %r824, %r828;
	or.pred  	%p358, %p356, %p357;
	setp.eq.s32 	%p359, %r825, %r829;
	or.pred  	%p360, %p358, %p359;
	setp.eq.s32 	%p361, %r826, %r830;
	or.pred  	%p362, %p360, %p361;
	setp.eq.s32 	%p363, %r827, %r831;
	or.pred  	%p364, %p362, %p363;
	setp.eq.s32 	%p365, %r828, %r832;
	or.pred  	%p366, %p364, %p365;
	@%p366 bra 	$L__BB1_5;
	max.s32 	%r834, %r817, %r818;
	max.s32 	%r835, %r834, %r819;
	max.s32 	%r836, %r835, %r820;
	max.s32 	%r837, %r836, %r821;
	max.s32 	%r838, %r837, %r822;
	max.s32 	%r839, %r838, %r823;
	max.s32 	%r840, %r839, %r824;
	max.s32 	%r841, %r840, %r825;
	max.s32 	%r842, %r841, %r826;
	max.s32 	%r843, %r842, %r827;
	max.s32 	%r844, %r843, %r828;
	max.s32 	%r845, %r844, %r829;
	max.s32 	%r846, %r845, %r830;
	max.s32 	%r847, %r846, %r831;
	max.s32 	%r848, %r847, %r832;
	max.s32 	%r833, %r848, -1;
	setp.gt.s32 	%p367, %r833, 1023;
	@%p367 bra 	$L__BB1_345;
	setp.gt.s32 	%p381, %r833, 31;
	@%p381 bra 	$L__BB1_337;
	setp.gt.s32 	%p388, %r833, 3;
	@%p388 bra 	$L__BB1_333;
	setp.eq.s32 	%p392, %r833, 1;
	@%p392 bra 	$L__BB1_362;
	setp.eq.s32 	%p393, %r833, 2;
	@%p393 bra 	$L__BB1_332;
	bra.uni 	$L__BB1_374;
$L__BB1_332:
	ld.global.u64 	%rd159, [%rd2+8];
	add.s64 	%rd160, %rd159, 1;
	st.global.u64 	[%rd2+8], %rd160;
	bra.uni 	$L__BB1_374;
$L__BB1_333:
	setp.eq.s32 	%p389, %r833, 4;
	@%p389 bra 	$L__BB1_363;
	setp.eq.s32 	%p390, %r833, 8;
	@%p390 bra 	$L__BB1_364;
	setp.eq.s32 	%p391, %r833, 16;
	@%p391 bra 	$L__BB1_336;
	bra.uni 	$L__BB1_374;
$L__BB1_336:
	ld.global.u64 	%rd153, [%rd2+32];
	add.s64 	%rd154, %rd153, 1;
	st.global.u64 	[%rd2+32], %rd154;
	bra.uni 	$L__BB1_374;
$L__BB1_337:
	setp.gt.s32 	%p382, %r833, 127;
	@%p382 bra 	$L__BB1_341;
	setp.eq.s32 	%p386, %r833, 32;
	@%p386 bra 	$L__BB1_365;
	setp.eq.s32 	%p387, %r833, 64;
	@%p387 bra 	$L__BB1_340;
	bra.uni 	$L__BB1_374;
$L__BB1_340:
	ld.global.u64 	%rd149, [%rd2+48];
	add.s64 	%rd150, %rd149, 1;
	st.global.u64 	[%rd2+48], %rd150;
	bra.uni 	$L__BB1_374;
$L__BB1_341:
	setp.eq.s32 	%p383, %r833, 128;
	@%p383 bra 	$L__BB1_366;
	setp.eq.s32 	%p384, %r833, 256;
	@%p384 bra 	$L__BB1_367;
	setp.eq.s32 	%p385, %r833, 512;
	@%p385 bra 	$L__BB1_344;
	bra.uni 	$L__BB1_374;
$L__BB1_344:
	ld.global.u64 	%rd143, [%rd2+72];
	add.s64 	%rd144, %rd143, 1;
	st.global.u64 	[%rd2+72], %rd144;
	bra.uni 	$L__BB1_374;
$L__BB1_345:
	setp.gt.s32 	%p368, %r833, 32767;
	@%p368 bra 	$L__BB1_354;
	setp.gt.s32 	%p375, %r833, 4095;
	@%p375 bra 	$L__BB1_350;
	setp.eq.s32 	%p379, %r833, 1024;
	@%p379 bra 	$L__BB1_368;
	setp.eq.s32 	%p380, %r833, 2048;
	@%p380 bra 	$L__BB1_349;
	bra.uni 	$L__BB1_374;
$L__BB1_349:
	ld.global.u64 	%rd139, [%rd2+88];
	add.s64 	%rd140, %rd139, 1;
	st.global.u64 	[%rd2+88], %rd140;
	bra.uni 	$L__BB1_374;
$L__BB1_350:
	setp.eq.s32 	%p376, %r833, 4096;
	@%p376 bra 	$L__BB1_369;
	setp.eq.s32 	%p377, %r833, 8192;
	@%p377 bra 	$L__BB1_370;
	setp.eq.s32 	%p378, %r833, 16384;
	@%p378 bra 	$L__BB1_353;
	bra.uni 	$L__BB1_374;
$L__BB1_353:
	ld.global.u64 	%rd133, [%rd2+112];
	add.s64 	%rd134, %rd133, 1;
	st.global.u64 	[%rd2+112], %rd134;
	bra.uni 	$L__BB1_374;
$L__BB1_354:
	setp.gt.s32 	%p369, %r833, 131071;
	@%p369 bra 	$L__BB1_358;
	setp.eq.s32 	%p373, %r833, 32768;
	@%p373 bra 	$L__BB1_371;
	setp.eq.s32 	%p374, %r833, 65536;
	@%p374 bra 	$L__BB1_357;
	bra.uni 	$L__BB1_374;
$L__BB1_357:
	ld.global.u64 	%rd129, [%rd2+128];
	add.s64 	%rd130, %rd129, 1;
	st.global.u64 	[%rd2+128], %rd130;
	bra.uni 	$L__BB1_374;
$L__BB1_358:
	setp.eq.s32 	%p370, %r833, 131072;
	@%p370 bra 	$L__BB1_372;
	setp.eq.s32 	%p371, %r833, 262144;
	@%p371 bra 	$L__BB1_373;
	setp.eq.s32 	%p372, %r833, 524288;
	@%p372 bra 	$L__BB1_361;
	bra.uni 	$L__BB1_374;
$L__BB1_361:
	ld.global.u64 	%rd123, [%rd2+152];
	add.s64 	%rd124, %rd123, 1;
	st.global.u64 	[%rd2+152], %rd124;
	bra.uni 	$L__BB1_374;
$L__BB1_362:
	ld.global.u64 	%rd161, [%rd2];
	add.s64 	%rd162, %rd161, 1;
	st.global.u64 	[%rd2], %rd162;
	bra.uni 	$L__BB1_374;
$L__BB1_363:
	ld.global.u64 	%rd157, [%rd2+16];
	add.s64 	%rd158, %rd157, 1;
	st.global.u64 	[%rd2+16], %rd158;
	bra.uni 	$L__BB1_374;
$L__BB1_364:
	ld.global.u64 	%rd155, [%rd2+24];
	add.s64 	%rd156, %rd155, 1;
	st.global.u64 	[%rd2+24], %rd156;
	bra.uni 	$L__BB1_374;
$L__BB1_365:
	ld.global.u64 	%rd151, [%rd2+40];
	add.s64 	%rd152, %rd151, 1;
	st.global.u64 	[%rd2+40], %rd152;
	bra.uni 	$L__BB1_374;
$L__BB1_366:
	ld.global.u64 	%rd147, [%rd2+56];
	add.s64 	%rd148, %rd147, 1;
	st.global.u64 	[%rd2+56], %rd148;
	bra.uni 	$L__BB1_374;
$L__BB1_367:
	ld.global.u64 	%rd145, [%rd2+64];
	add.s64 	%rd146, %rd145, 1;
	st.global.u64 	[%rd2+64], %rd146;
	bra.uni 	$L__BB1_374;
$L__BB1_368:
	ld.global.u64 	%rd141, [%rd2+80];
	add.s64 	%rd142, %rd141, 1;
	st.global.u64 	[%rd2+80], %rd142;
	bra.uni 	$L__BB1_374;
$L__BB1_369:
	ld.global.u64 	%rd137, [%rd2+96];
	add.s64 	%rd138, %rd137, 1;
	st.global.u64 	[%rd2+96], %rd138;
	bra.uni 	$L__BB1_374;
$L__BB1_370:
	ld.global.u64 	%rd135, [%rd2+104];
	add.s64 	%rd136, %rd135, 1;
	st.global.u64 	[%rd2+104], %rd136;
	bra.uni 	$L__BB1_374;
$L__BB1_371:
	ld.global.u64 	%rd131, [%rd2+120];
	add.s64 	%rd132, %rd131, 1;
	st.global.u64 	[%rd2+120], %rd132;
	bra.uni 	$L__BB1_374;
$L__BB1_372:
	ld.global.u64 	%rd127, [%rd2+136];
	add.s64 	%rd128, %rd127, 1;
	st.global.u64 	[%rd2+136], %rd128;
	bra.uni 	$L__BB1_374;
$L__BB1_373:
	ld.global.u64 	%rd125, [%rd2+144];
	add.s64 	%rd126, %rd125, 1;
	st.global.u64 	[%rd2+144], %rd126;
$L__BB1_374:
	setp.gt.s32 	%p394, %r866, 19999;
	@%p394 bra 	$L__BB1_376;
	shr.s32 	%r849, %r866, 31;
	shr.u32 	%r850, %r849, 30;
	add.s32 	%r851, %r866, %r850;
	shr.s32 	%r852, %r851, 2;
	mul.wide.s32 	%rd163, %r852, 8;
	add.s64 	%rd164, %rd2, %rd163;
	ld.global.u64 	%rd165, [%rd164+160];
	add.s64 	%rd166, %rd165, 1;
	st.global.u64 	[%rd164+160], %rd166;
$L__BB1_376:
	ld.global.u64 	%rd167, [%rd2+40160];
	add.s64 	%rd168, %rd167, 1;
	st.global.u64 	[%rd2+40160], %rd168;
	add.s32 	%r853, %r853, 1;
	setp.ne.s32 	%p395, %r853, 1000;
	@%p395 bra 	$L__BB1_2;
$L__BB1_377:
	ret;

}


// ===== COMPILED SASS (sm_100) =====

	.target	sm_100

	.elftype	@"ET_EXEC"


//--------------------- .note.nv.tkinfo           --------------------------
	.section	.note.nv.tkinfo,"",@"SHT_NOTE"
	.sectionflags	@"SHF_NOTE_NV_TKINFO"
	.tkinfo
        /*0018*/ 	.word	0x00000002
        /*0030*/ 	.string	""
        /*0030*/ 	.string	"ptxas"
        /*0030*/ 	.string	"Cuda compilation tools, release 13.0, V13.0.88"
        /*0030*/ 	.string	"Build cuda_13.0.r13.0/compiler.36424714_0"
        /*0030*/ 	.string	"-arch sm_100 -m 64 "



//--------------------- .note.nv.cuinfo           --------------------------
	.section	.note.nv.cuinfo,"",@"SHT_NOTE"
	.sectionflags	@"SHF_NOTE_NV_CUINFO"
        /*0018*/ 	.short	0x0002
        /*001a*/ 	.short	0x0064
        /*001c*/ 	.short	0x0082
	.zero		2


//--------------------- .nv.info                  --------------------------
	.section	.nv.info,"",@"SHT_CUDA_INFO"
	.align	4


	//----- nvinfo : EIATTR_REGCOUNT
	.align		4
        /*0000*/ 	.byte	0x04, 0x2f
        /*0002*/ 	.short	(.L_10 - .L_9)
	.align		4
.L_9:
        /*0004*/ 	.word	index@(_Z11init_randomP17curandStateXORWOWy)
        /*0008*/ 	.word	0x00000020


	//----- nvinfo : EIATTR_FRAME_SIZE
	.align		4
.L_10:
        /*000c*/ 	.byte	0x04, 0x11
        /*000e*/ 	.short	(.L_12 - .L_11)
	.align		4
.L_11:
        /*0010*/ 	.word	index@(_Z11init_randomP17curandStateXORWOWy)
        /*0014*/ 	.word	0x00000000


	//----- nvinfo : EIATTR_REGCOUNT
	.align		4
.L_12:
        /*0018*/ 	.byte	0x04, 0x2f
        /*001a*/ 	.short	(.L_14 - .L_13)
	.align		4
.L_13:
        /*001c*/ 	.word	index@(_Z8functionP7diagramP17curandStateXORWOW)
        /*0020*/ 	.word	0x00000028


	//----- nvinfo : EIATTR_FRAME_SIZE
	.align		4
.L_14:
        /*0024*/ 	.byte	0x04, 0x11
        /*0026*/ 	.short	(.L_16 - .L_15)
	.align		4
.L_15:
        /*0028*/ 	.word	index@(_Z8functionP7diagramP17curandStateXORWOW)
        /*002c*/ 	.word	0x00000040


	//----- nvinfo : EIATTR_MIN_STACK_SIZE
	.align		4
.L_16:
        /*0030*/ 	.byte	0x04, 0x12
        /*0032*/ 	.short	(.L_18 - .L_17)
	.align		4
.L_17:
        /*0034*/ 	.word	index@(_Z8functionP7diagramP17curandStateXORWOW)
        /*0038*/ 	.word	0x00000040


	//----- nvinfo : EIATTR_MIN_STACK_SIZE
	.align		4
.L_18:
        /*003c*/ 	.byte	0x04, 0x12
        /*003e*/ 	.short	(.L_20 - .L_19)
	.align		4
.L_19:
        /*0040*/ 	.word	index@(_Z11init_randomP17curandStateXORWOWy)
        /*0044*/ 	.word	0x00000000
.L_20:


//--------------------- .nv.compat                --------------------------
	.section	.nv.compat,"",@"SHT_CUDA_COMPAT_INFO"
	.align	4
        /*0000*/ 	.byte	0x02, 0x09, 0x00, 0x00, 0x02, 0x02, 0x01, 0x00, 0x02, 0x05, 0x05, 0x00, 0x03, 0x07, 0x01, 0x01
        /*0010*/ 	.byte	0x02, 0x03, 0x00, 0x00, 0x02, 0x06, 0x01, 0x00, 0x04, 0x0b, 0x08, 0x00, 0x09, 0x00, 0x00, 0x00
        /*0020*/ 	.byte	0x00, 0x00, 0x00, 0x00


//--------------------- .nv.info._Z8functionP7diagramP17curandStateXORWOW --------------------------
	.section	.nv.info._Z8functionP7diagramP17curandStateXORWOW,"",@"SHT_CUDA_INFO"
	.sectionflags	@""
	.align	4


	//----- nvinfo : EIATTR_CUDA_API_VERSION
	.align		4
        /*0000*/ 	.byte	0x04, 0x37
        /*0002*/ 	.short	(.L_22 - .L_21)
.L_21:
        /*0004*/ 	.word	0x00000082


	//----- nvinfo : EIATTR_KPARAM_INFO
	.align		4
.L_22:
        /*0008*/ 	.byte	0x04, 0x17
        /*000a*/ 	.short	(.L_24 - .L_23)
.L_23:
        /*000c*/ 	.word	0x00000000
        /*0010*/ 	.short	0x0001
        /*0012*/ 	.short	0x0008
        /*0014*/ 	.byte	0x00, 0xf5, 0x21, 0x00


	//----- nvinfo : EIATTR_KPARAM_INFO
	.align		4
.L_24:
        /*0018*/ 	.byte	0x04, 0x17
        /*001a*/ 	.short	(.L_26 - .L_25)
.L_25:
        /*001c*/ 	.word	0x00000000
        /*0020*/ 	.short	0x0000
        /*0022*/ 	.short	0x0000
        /*0024*/ 	.byte	0x00, 0xf5, 0x21, 0x00


	//----- nvinfo : EIATTR_SPARSE_MMA_MASK
	.align		4
.L_26:
        /*0028*/ 	.byte	0x03, 0x50
        /*002a*/ 	.short	0x0000


	//----- nvinfo : EIATTR_MAXREG_COUNT
	.align		4
        /*002c*/ 	.byte	0x03, 0x1b
        /*002e*/ 	.short	0x00ff


	//----- nvinfo : EIATTR_MERCURY_ISA_VERSION
	.align		4
        /*0030*/ 	.byte	0x03, 0x5f
        /*0032*/ 	.short	0x0101


	//----- nvinfo : EIATTR_VRC_CTA_INIT_COUNT
	.align		4
        /*0034*/ 	.byte	0x02, 0x4a
	.zero		1
	.zero		1


	//----- nvinfo : EIATTR_EXIT_INSTR_OFFSETS
	.align		4
        /*0038*/ 	.byte	0x04, 0x1c
        /*003a*/ 	.short	(.L_28 - .L_27)


	//   ....[0]....
.L_27:
        /*003c*/ 	.word	0x00000080


	//   ....[1]....
        /*0040*/ 	.word	0x00006070


	//----- nvinfo : EIATTR_INDIRECT_BRANCH_TARGETS
	.align		4
.L_28:
        /*0044*/ 	.byte	0x04, 0x34
        /*0046*/ 	.short	(.L_30 - .L_29)


	//   ....[0]....
.L_29:
        /*0048*/ 	.word	.L_x_193@srel
        /*004c*/ 	.short	0x0
        /*004e*/ 	.short	0x0
        /*0050*/ 	.word	0x3
        /*0054*/ 	.word	.L_x_194@srel
        /*0058*/ 	.word	.L_x_195@srel
        /*005c*/ 	.word	.L_x_168@srel


	//   ....[1]....
        /*0060*/ 	.word	.L_x_197@srel
        /*0064*/ 	.short	0x0
        /*0066*/ 	.short	0x0
        /*0068*/ 	.word	0xe
        /*006c*/ 	.word	.L_x_198@srel
        /* <DEDUP_REMOVED lines=13> */


	//----- nvinfo : EIATTR_CRS_STACK_SIZE
	.align		4
.L_30:
        /*00a4*/ 	.byte	0x04, 0x1e
        /*00a6*/ 	.short	(.L_32 - .L_31)
.L_31:
        /*00a8*/ 	.word	0x00000000


	//----- nvinfo : EIATTR_CBANK_PARAM_SIZE
	.align		4
.L_32:
        /*00ac*/ 	.byte	0x03, 0x19
        /*00ae*/ 	.short	0x0010


	//----- nvinfo : EIATTR_PARAM_CBANK
	.align		4
        /*00b0*/ 	.byte	0x04, 0x0a
        /*00b2*/ 	.short	(.L_34 - .L_33)
	.align		4
.L_33:
        /*00b4*/ 	.word	index@(.nv.constant0._Z8functionP7diagramP17curandStateXORWOW)
        /*00b8*/ 	.short	0x0380
        /*00ba*/ 	.short	0x0010


	//----- nvinfo : EIATTR_SW_WAR
	.align		4
.L_34:
        /*00bc*/ 	.byte	0x04, 0x36
        /*00be*/ 	.short	(.L_36 - .L_35)
.L_35:
        /*00c0*/ 	.word	0x00000008
.L_36:


//--------------------- .nv.info._Z11init_randomP17curandStateXORWOWy --------------------------
	.section	.nv.info._Z11init_randomP17curandStateXORWOWy,"",@"SHT_CUDA_INFO"
	.sectionflags	@""
	.align	4


	//----- nvinfo : EIATTR_CUDA_API_VERSION
	.align		4
        /*0000*/ 	.byte	0x04, 0x37
        /*0002*/ 	.short	(.L_38 - .L_37)
.L_37:
        /*0004*/ 	.word	0x00000082


	//----- nvinfo : EIATTR_KPARAM_INFO
	.align		4
.L_38:
        /*0008*/ 	.byte	0x04, 0x17
        /*000a*/ 	.short	(.L_40 - .L_39)
.L_39:
        /*000c*/ 	.word	0x00000000
        /*0010*/ 	.short	0x0001
        /*0012*/ 	.short	0x0008
        /*0014*/ 	.byte	0x00, 0xf0, 0x21, 0x00


	//----- nvinfo : EIATTR_KPARAM_INFO
	.align		4
.L_40:
        /*0018*/ 	.byte	0x04, 0x17
        /*001a*/ 	.short	(.L_42 - .L_41)
.L_41:
        /*001c*/ 	.word	0x00000000
        /*0020*/ 	.short	0x0000
        /*0022*/ 	.short	0x0000
        /*0024*/ 	.byte	0x00, 0xf5, 0x21, 0x00


	//----- nvinfo : EIATTR_SPARSE_MMA_MASK
	.align		4
.L_42:
        /*0028*/ 	.byte	0x03, 0x50
        /*002a*/ 	.short	0x0000


	//----- nvinfo : EIATTR_MAXREG_COUNT
	.align		4
        /*002c*/ 	.byte	0x03, 0x1b
        /*002e*/ 	.short	0x00ff


	//----- nvinfo : EIATTR_MERCURY_ISA_VERSION
	.align		4
        /*0030*/ 	.byte	0x03, 0x5f
        /*0032*/ 	.short	0x0101


	//----- nvinfo : EIATTR_VRC_CTA_INIT_COUNT
	.align		4
        /*0034*/ 	.byte	0x02, 0x4a
	.zero		1
	.zero		1


	//----- nvinfo : EIATTR_EXIT_INSTR_OFFSETS
	.align		4
        /*0038*/ 	.byte	0x04, 0x1c
        /*003a*/ 	.short	(.L_44 - .L_43)


	//   ....[0]....
.L_43:
        /*003c*/ 	.word	0x00000070


	//   ....[1]....
        /*0040*/ 	.word	0x00000ef0


	//----- nvinfo : EIATTR_CBANK_PARAM_SIZE
	.align		4
.L_44:
        /*0044*/ 	.byte	0x03, 0x19
        /*0046*/ 	.short	0x0010


	//----- nvinfo : EIATTR_PARAM_CBANK
	.align		4
        /*0048*/ 	.byte	0x04, 0x0a
        /*004a*/ 	.short	(.L_46 - .L_45)
	.align		4
.L_45:
        /*004c*/ 	.word	index@(.nv.constant0._Z11init_randomP17curandStateXORWOWy)
        /*0050*/ 	.short	0x0380
        /*0052*/ 	.short	0x0010


	//----- nvinfo : EIATTR_SW_WAR
	.align		4
.L_46:
        /*0054*/ 	.byte	0x04, 0x36
        /*0056*/ 	.short	(.L_48 - .L_47)
.L_47:
        /*0058*/ 	.word	0x00000008
.L_48:


//--------------------- .nv.callgraph             --------------------------
	.section	.nv.callgraph,"",@"SHT_CUDA_CALLGRAPH"
	.align	4
	.sectionentsize	8
	.align		4
        /*0000*/ 	.word	0x00000000
	.align		4
        /*0004*/ 	.word	0xffffffff
	.align		4
        /*0008*/ 	.word	0x00000000
	.align		4
        /*000c*/ 	.word	0xfffffffe
	.align		4
        /*0010*/ 	.word	0x00000000
	.align		4
        /*0014*/ 	.word	0xfffffffd
	.align		4
        /*0018*/ 	.word	0x00000000
	.align		4
        /*001c*/ 	.word	0xfffffffc


//--------------------- .nv.constant4             --------------------------
	.section	.nv.constant4,"a",@progbits
	.align	8
	.align		8
.nv.constant4:
        /*0000*/ 	.dword	precalc_xorwow_matrix
	.align		8
        /*0008*/ 	.dword	precalc_xorwow_offset_matrix
	.align		8
        /*0010*/ 	.dword	mrg32k3aM1
	.align		8
        /*0018*/ 	.dword	mrg32k3aM2
	.align		8
        /*0020*/ 	.dword	mrg32k3aM1SubSeq
	.align		8
        /*0028*/ 	.dword	mrg32k3aM2SubSeq
	.align		8
        /*0030*/ 	.dword	mrg32k3aM1Seq
	.align		8
        /*0038*/ 	.dword	mrg32k3aM2Seq


//--------------------- .nv.constant3             --------------------------
	.section	.nv.constant3,"a",@progbits
	.align	8
.nv.constant3:
	.type		__cr_lgamma_table,@object
	.size		__cr_lgamma_table,(.L_8 - __cr_lgamma_table)
__cr_lgamma_table:
        /*0000*/ 	.byte	0x00, 0x00, 0x00, 0x00, 0x00, 0x00, 0x00, 0x00, 0x00, 0x00, 0x00, 0x00, 0x00, 0x00, 0x00, 0x00
        /*0010*/ 	.byte	0xef, 0x39, 0xfa, 0xfe, 0x42, 0x2e, 0xe6, 0x3f, 0x02, 0x20, 0x2a, 0xfa, 0x0b, 0xab, 0xfc, 0x3f
        /*0020*/ 	.byte	0xf9, 0x2c, 0x92, 0x7c, 0xa7, 0x6c, 0x09, 0x40, 0xc9, 0x79, 0x44, 0x3c, 0x64, 0x26, 0x13, 0x40
        /*0030*/ 	.byte	0xca, 0x01, 0xcf, 0x3a, 0x27, 0x51, 0x1a, 0x40, 0x30, 0xcc, 0x2d, 0xf3, 0xe1, 0x0c, 0x21, 0x40
        /*0040*/ 	.byte	0x0d, 0xb7, 0xfc, 0x82, 0x8e, 0x35, 0x25, 0x40
.L_8:


//--------------------- .nv.constant2._Z8functionP7diagramP17curandStateXORWOW --------------------------
	.section	.nv.constant2._Z8functionP7diagramP17curandStateXORWOW,"a",@progbits
	.sectionflags	@""
	.align	4
.nv.constant2._Z8functionP7diagramP17curandStateXORWOW:
        /*0000*/ 	.byte	0xb0, 0x56, 0x00, 0x00, 0x60, 0x56, 0x00, 0x00, 0x50, 0x5f, 0x00, 0x00, 0xb0, 0x57, 0x00, 0x00
        /*0010*/ 	.byte	0x50, 0x5f, 0x00, 0x00, 0x50, 0x5f, 0x00, 0x00, 0x50, 0x5f, 0x00, 0x00, 0x00, 0x58, 0x00, 0x00
        /*0020*/ 	.byte	0x50, 0x5f, 0x00, 0x00, 0x50, 0x5f, 0x00, 0x00, 0x50, 0x5f, 0x00, 0x00, 0x50, 0x5f, 0x00, 0x00
        /*0030*/ 	.byte	0x50, 0x5f, 0x00, 0x00, 0x50, 0x5f, 0x00, 0x00, 0x50, 0x5f, 0x00, 0x00, 0x60, 0x57, 0x00, 0x00
        /*0040*/ 	.byte	0x50, 0x5f, 0x00, 0x00


//--------------------- .text._Z8functionP7diagramP17curandStateXORWOW --------------------------
	.section	.text._Z8functionP7diagramP17curandStateXORWOW,"ax",@progbits
	.align	128
        .global         _Z8functionP7diagramP17curandStateXORWOW
        .type           _Z8functionP7diagramP17curandStateXORWOW,@function
        .size           _Z8functionP7diagramP17curandStateXORWOW,(.L_x_212 - _Z8functionP7diagramP17curandStateXORWOW)
        .other          _Z8functionP7diagramP17curandStateXORWOW,@"STO_CUDA_ENTRY STV_DEFAULT"
_Z8functionP7diagramP17curandStateXORWOW:
.text._Z8functionP7diagramP17curandStateXORWOW:
[----:B------:R-:W0:Y:S01]  /*0000*/  LDC R1, c[0x0][0x37c] ;  /* 0x0000df00ff017b82 */ /* 0x000e220000000800 */
[----:B------:R-:W1:Y:S07]  /*0010*/  S2R R0, SR_TID.X ;  /* 0x0000000000007919 */ /* 0x000e6e0000002100 */
[----:B------:R-:W1:Y:S01]  /*0020*/  S2UR UR4, SR_CTAID.X ;  /* 0x00000000000479c3 */ /* 0x000e620000002500 */
[----:B0-----:R-:W-:-:S05]  /*0030*/  VIADD R1, R1, 0xffffffc0 ;  /* 0xffffffc001017836 */ /* 0x001fca0000000000 */
[----:B------:R-:W-:Y:S02]  /*0040*/  R2UR UR5, R1 ;  /* 0x00000000010572ca */ /* 0x000fe400000e0000 */
[----:B------:R-:W1:Y:S02]  /*0050*/  LDC R3, c[0x0][0x360] ;  /* 0x0000d800ff037b82 */ /* 0x000e640000000800 */
[----:B-1----:R-:W-:-:S05]  /*0060*/  IMAD R3, R3, UR4, R0 ;  /* 0x0000000403037c24 */ /* 0x002fca000f8e0200 */
[----:B------:R-:W-:-:S13]  /*0070*/  ISETP.GT.AND P0, PT, R3, 0xfff, PT ;  /* 0x00000fff0300780c */ /* 0x000fda0003f04270 */
[----:B------:R-:W-:Y:S05]  /*0080*/  @P0 EXIT ;  /* 0x000000000000094d */ /* 0x000fea0003800000 */
[----:B------:R-:W0:Y:S01]  /*0090*/  LDC.64 R36, c[0x0][0x380] ;  /* 0x0000e000ff247b82 */ /* 0x000e220000000a00 */
[----:B------:R-:W1:Y:S01]  /*00a0*/  LDCU.64 UR6, c[0x0][0x358] ;  /* 0x00006b00ff0677ac */ /* 0x000e620008000a00 */
[----:B------:R-:W-:-:S06]  /*00b0*/  UMOV UR4, URZ ;  /* 0x000000ff00047c82 */ /* 0x000fcc0008000000 */
[----:B------:R-:W2:Y:S01]  /*00c0*/  LDC.64 R34, c[0x0][0x388] ;  /* 0x0000e200ff227b82 */ /* 0x000ea20000000a00 */
[----:B0-----:R-:W-:-:S05]  /*00d0*/  IMAD.WIDE R36, R3, 0x9ce8, R36 ;  /* 0x00009ce803247825 */ /* 0x001fca00078e0224 */
[----:B-1----:R0:W-:Y:S01]  /*00e0*/  STG.E.64 desc[UR6][R36.64], RZ ;  /* 0x000000ff24007986 */ /* 0x0021e2000c101b06 */
[----:B--2---:R-:W-:-:S03]  /*00f0*/  IMAD.WIDE R34, R3, 0x30, R34 ;  /* 0x0000003003227825 */ /* 0x004fc600078e0222 */
[----:B------:R0:W-:Y:S04]  /*0100*/  STG.E.64 desc[UR6][R36.64+0x8], RZ ;  /* 0x000008ff24007986 */ /* 0x0001e8000c101b06 */
        /* <DEDUP_REMOVED lines=18> */
[----:B------:R0:W-:Y:S02]  /*0230*/  STG.E.64 desc[UR6][R36.64+0x9ce0], RZ ;  /* 0x009ce0ff24007986 */ /* 0x0001e4000c101b06 */
.L_x_184:
[----:B-1----:R1:W5:Y:S04]  /*0240*/  LDG.E.64 R4, desc[UR6][R34.64] ;  /* 0x0000000622047981 */ /* 0x002368000c1e1b00 */
[----:B------:R1:W5:Y:S04]  /*0250*/  LDG.E.64 R26, desc[UR6][R34.64+0x8] ;  /* 0x00000806221a7981 */ /* 0x000368000c1e1b00 */
[----:B------:R1:W5:Y:S01]  /*0260*/  LDG.E.64 R22, desc[UR6][R34.64+0x10] ;  /* 0x0000100622167981 */ /* 0x000362000c1e1b00 */
[----:B------:R-:W-:Y:S01]  /*0270*/  BSSY.RECONVERGENT B0, `(.L_x_0) ;  /* 0x0000020000007945 */ /* 0x000fe20003800200 */
[----:B------:R-:W-:-:S02]  /*0280*/  UIADD3 UR4, UPT, UPT, UR4, 0x1, URZ ;  /* 0x0000000104047890 */ /* 0x000fc4000fffe0ff */
[----:B------:R1:W-:Y:S02]  /*0290*/  STL.64 [R1], RZ ;  /* 0x000000ff01007387 */ /* 0x0003e40000100a00 */
[----:B------:R-:W-:Y:S02]  /*02a0*/  UISETP.NE.AND UP0, UPT, UR4, 0x3e8, UPT ;  /* 0x000003e80400788c */ /* 0x000fe4000bf05270 */
[----:B------:R1:W-:Y:S04]  /*02b0*/  STL.64 [R1+0x8], RZ ;  /* 0x000008ff01007387 */ /* 0x0003e80000100a00 */
[----:B------:R1:W-:Y:S04]  /*02c0*/  STL.64 [R1+0x10], RZ ;  /* 0x000010ff01007387 */ /* 0x0003e80000100a00 */
[----:B------:R1:W-:Y:S04]  /*02d0*/  STL.64 [R1+0x18], RZ ;  /* 0x000018ff01007387 */ /* 0x0003e80000100a00 */
[----:B------:R1:W-:Y:S04]  /*02e0*/  STL.64 [R1+0x20], RZ ;  /* 0x000020ff01007387 */ /* 0x0003e80000100a00 */
[----:B------:R1:W-:Y:S04]  /*02f0*/  STL.64 [R1+0x28], RZ ;  /* 0x000028ff01007387 */ /* 0x0003e80000100a00 */
[----:B------:R1:W-:Y:S04]  /*0300*/  STL.64 [R1+0x30], RZ ;  /* 0x000030ff01007387 */ /* 0x0003e80000100a00 */
[----:B--2---:R1:W-:Y:S02]  /*0310*/  STL.64 [R1+0x38], RZ ;  /* 0x000038ff01007387 */ /* 0x0043e40000100a00 */
.L_x_1:
[----:B-----5:R-:W-:Y:S01]  /*0320*/  SHF.R.U32.HI R0, RZ, 0x2, R5 ;  /* 0x00000002ff007819 */ /* 0x020fe20000011605 */
[----:B------:R-:W-:Y:S02]  /*0330*/  IMAD.SHL.U32 R3, R23, 0x10, RZ ;  /* 0x0000001017037824 */ /* 0x000fe400078e00ff */
[----:B------:R-:W-:Y:S01]  /*0340*/  IMAD.MOV.U32 R29, RZ, RZ, R4 ;  /* 0x000000ffff1d7224 */ /* 0x000fe200078e0004 */
[----:B------:R-:W-:Y:S01]  /*0350*/  LOP3.LUT R0, R0, R5, RZ, 0x3c, !PT ;  /* 0x0000000500007212 */ /* 0x000fe200078e3cff */
[----:B------:R-:W-:-:S04]  /*0360*/  VIADD R4, R4, 0x587c5 ;  /* 0x000587c504047836 */ /* 0x000fc80000000000 */
[----:B------:R-:W-:-:S05]  /*0370*/  IMAD.SHL.U32 R2, R0, 0x2, RZ ;  /* 0x0000000200027824 */ /* 0x000fca00078e00ff */
[----:B------:R-:W-:-:S04]  /*0380*/  LOP3.LUT R2, R0, R2, R3, 0x96, !PT ;  /* 0x0000000200027212 */ /* 0x000fc800078e9603 */
[----:B------:R-:W-:-:S05]  /*0390*/  LOP3.LUT R3, R2, R23, RZ, 0x3c, !PT ;  /* 0x0000001702037212 */ /* 0x000fca00078e3cff */
[----:B------:R-:W-:-:S04]  /*03a0*/  IMAD.IADD R0, R3, 0x1, R4 ;  /* 0x0000000103007824 */ /* 0x000fc800078e0204 */
[----:B------:R-:W-:-:S05]  /*03b0*/  IMAD.SHL.U32 R0, R0, 0x4, RZ ;  /* 0x0000000400007824 */ /* 0x000fca00078e00ff */
[C---:B------:R-:W-:Y:S02]  /*03c0*/  LOP3.LUT R2, R0.reuse, 0x30, RZ, 0xc0, !PT ;  /* 0x0000003000027812 */ /* 0x040fe400078ec0ff */
[----:B------:R-:W-:-:S04]  /*03d0*/  LOP3.LUT R0, R0, 0xc, RZ, 0xc0, !PT ;  /* 0x0000000c00007812 */ /* 0x000fc800078ec0ff */
[----:B------:R-:W-:-:S05]  /*03e0*/  IADD3 R7, PT, PT, R0, R1, R2 ;  /* 0x0000000100077210 */ /* 0x000fca0007ffe002 */
[----:B------:R-:W2:Y:S01]  /*03f0*/  LDL R0, [R7] ;  /* 0x0000000007007983 */ /* 0x000ea20000100800 */
[----:B------:R-:W-:Y:S02]  /*0400*/  IMAD.MOV.U32 R5, RZ, RZ, R26 ;  /* 0x000000ffff057224 */ /* 0x000fe400078e001a */
[----:B------:R-:W-:Y:S02]  /*0410*/  IMAD.MOV.U32 R26, RZ, RZ, R27 ;  /* 0x000000ffff1a7224 */ /* 0x000fe400078e001b */
[----:B------:R-:W-:Y:S02]  /*0420*/  IMAD.MOV.U32 R27, RZ, RZ, R22 ;  /* 0x000000ffff1b7224 */ /* 0x000fe400078e0016 */
[----:B------:R-:W-:Y:S02]  /*0430*/  IMAD.MOV.U32 R22, RZ, RZ, R23 ;  /* 0x000000ffff167224 */ /* 0x000fe400078e0017 */
[----:B------:R-:W-:Y:S01]  /*0440*/  IMAD.MOV.U32 R23, RZ, RZ, R3 ;  /* 0x000000ffff177224 */ /* 0x000fe200078e0003 */
[----:B--2---:R-:W-:-:S13]  /*0450*/  ISETP.NE.AND P0, PT, R0, RZ, PT ;  /* 0x000000ff0000720c */ /* 0x004fda0003f05270 */
[----:B------:R-:W-:Y:S05]  /*0460*/  @P0 BRA `(.L_x_1) ;  /* 0xfffffffc00ac0947 */ /* 0x000fea000383ffff */
[----:B------:R-:W-:Y:S05]  /*0470*/  BSYNC.RECONVERGENT B0 ;  /* 0x0000000000007941 */ /* 0x000fea0003800200 */
.L_x_0:
[----:B------:R-:W-:Y:S01]  /*0480*/  SHF.R.U32.HI R0, RZ, 0x2, R5 ;  /* 0x00000002ff007819 */ /* 0x000fe20000011605 */
[----:B------:R-:W-:Y:S01]  /*0490*/  IMAD.SHL.U32 R3, R23, 0x10, RZ ;  /* 0x0000001017037824 */ /* 0x000fe200078e00ff */
[----:B------:R-:W-:Y:S01]  /*04a0*/  BSSY.RECONVERGENT B0, `(.L_x_2) ;  /* 0x0000505000007945 */ /* 0x000fe20003800200 */
[----:B------:R-:W-:Y:S01]  /*04b0*/  VIADD R29, R29, 0xb0f8a ;  /* 0x000b0f8a1d1d7836 */ /* 0x000fe20000000000 */
[----:B------:R-:W-:-:S05]  /*04c0*/  LOP3.LUT R0, R0, R5, RZ, 0x3c, !PT ;  /* 0x0000000500007212 */ /* 0x000fca00078e3cff */
[----:B------:R-:W-:-:S05]  /*04d0*/  IMAD.SHL.U32 R2, R0, 0x2, RZ ;  /* 0x0000000200027824 */ /* 0x000fca00078e00ff */
[----:B------:R-:W-:-:S04]  /*04e0*/  LOP3.LUT R2, R0, R2, R3, 0x96, !PT ;  /* 0x0000000200027212 */ /* 0x000fc800078e9603 */
[----:B------:R-:W-:Y:S01]  /*04f0*/  LOP3.LUT R24, R2, R23, RZ, 0x3c, !PT ;  /* 0x0000001702187212 */ /* 0x000fe200078e3cff */
[----:B------:R-:W-:-:S04]  /*0500*/  IMAD.MOV.U32 R2, RZ, RZ, 0x4 ;  /* 0x00000004ff027424 */ /* 0x000fc800078e00ff */
[----:B------:R-:W-:-:S04]  /*0510*/  IMAD.IADD R0, R24, 0x1, R29 ;  /* 0x0000000118007824 */ /* 0x000fc800078e021d */
[----:B------:R-:W-:-:S05]  /*0520*/  IMAD R0, R0, -0x33333333, RZ ;  /* 0xcccccccd00007824 */ /* 0x000fca00078e02ff */
[----:B------:R-:W-:-:S04]  /*0530*/  SHF.L.W.U32.HI R0, R0, 0x1f, R0 ;  /* 0x0000001f00007819 */ /* 0x000fc80000010e00 */
[----:B------:R-:W-:Y:S01]  /*0540*/  ISETP.GE.U32.AND P0, PT, R0, 0x1999999a, PT ;  /* 0x1999999a0000780c */ /* 0x000fe20003f06070 */
[----:B------:R-:W-:-:S03]  /*0550*/  IMAD.MOV.U32 R0, RZ, RZ, RZ ;  /* 0x000000ffff007224 */ /* 0x000fc600078e00ff */
[----:B------:R-:W-:-:S05]  /*0560*/  SEL R2, R2, 0x2, !P0 ;  /* 0x0000000202027807 */ /* 0x000fca0004000000 */
[----:B------:R2:W-:Y:S04]  /*0570*/  STL [R7], R2 ;  /* 0x0000000207007387 */ /* 0x0005e80000100800 */
.L_x_163:
[----:B------:R-:W-:Y:S01]  /*0580*/  SHF.R.U32.HI R3, RZ, 0x2, R26 ;  /* 0x00000002ff037819 */ /* 0x000fe2000001161a */
[----:B--2---:R-:W-:Y:S01]  /*0590*/  IMAD.SHL.U32 R2, R24, 0x10, RZ ;  /* 0x0000001018027824 */ /* 0x004fe200078e00ff */
[----:B------:R-:W-:Y:S01]  /*05a0*/  STG.E.64 desc[UR6][R34.64+0x8], R22 ;  /* 0x0000081622007986 */ /* 0x000fe2000c101b06 */
[----:B------:R-:W-:Y:S01]  /*05b0*/  IMAD.MOV.U32 R28, RZ, RZ, R27 ;  /* 0x000000ffff1c7224 */ /* 0x000fe200078e001b */
[----:B------:R-:W-:Y:S01]  /*05c0*/  LOP3.LUT R3, R3, R26, RZ, 0x3c, !PT ;  /* 0x0000001a03037212 */ /* 0x000fe200078e3cff */
[----:B------:R-:W-:Y:S01]  /*05d0*/  VIADD R26, R29, 0x587c5 ;  /* 0x000587c51d1a7836 */ /* 0x000fe20000000000 */
[----:B------:R-:W-:Y:S03]  /*05e0*/  BSSY.RECONVERGENT B1, `(.L_x_3) ;  /* 0x00004b7000017945 */ /* 0x000fe60003800200 */
[C---:B------:R-:W-:Y:S01]  /*05f0*/  IMAD.SHL.U32 R4, R3.reuse, 0x2, RZ ;  /* 0x0000000203047824 */ /* 0x040fe200078e00ff */
[----:B------:R2:W-:Y:S04]  /*0600*/  STG.E.64 desc[UR6][R34.64], R26 ;  /* 0x0000001a22007986 */ /* 0x0005e8000c101b06 */
[----:B------:R-:W-:-:S04]  /*0610*/  LOP3.LUT R25, R3, R4, R2, 0x96, !PT ;  /* 0x0000000403197212 */ /* 0x000fc800078e9602 */
[----:B------:R-:W-:-:S05]  /*0620*/  LOP3.LUT R25, R25, R24, RZ, 0x3c, !PT ;  /* 0x0000001819197212 */ /* 0x000fca00078e3cff */
[----:B------:R-:W-:Y:S01]  /*0630*/  IMAD.IADD R2, R25, 0x1, R26 ;  /* 0x0000000119027824 */ /* 0x000fe200078e021a */
[----:B------:R3:W-:Y:S01]  /*0640*/  STG.E.64 desc[UR6][R34.64+0x10], R24 ;  /* 0x0000101822007986 */ /* 0x0007e2000c101b06 */
[----:B--2---:R-:W-:Y:S02]  /*0650*/  IMAD.MOV.U32 R27, RZ, RZ, R22 ;  /* 0x000000ffff1b7224 */ /* 0x004fe400078e0016 */
[----:B------:R-:W-:Y:S01]  /*0660*/  IMAD.MOV.U32 R22, RZ, RZ, R23 ;  /* 0x000000ffff167224 */ /* 0x000fe200078e0017 */
[----:B------:R-:W-:Y:S01]  /*0670*/  LOP3.LUT R2, R2, 0x3, RZ, 0xc0, !PT ;  /* 0x0000000302027812 */ /* 0x000fe200078ec0ff */
[----:B------:R-:W-:-:S03]  /*0680*/  IMAD.MOV.U32 R23, RZ, RZ, R24 ;  /* 0x000000ffff177224 */ /* 0x000fc600078e0018 */
[----:B------:R-:W-:Y:S01]  /*0690*/  ISETP.GT.AND P0, PT, R2, 0x1, PT ;  /* 0x000000010200780c */ /* 0x000fe20003f04270 */
[----:B---3--:R-:W-:-:S12]  /*06a0*/  IMAD.MOV.U32 R24, RZ, RZ, R25 ;  /* 0x000000ffff187224 */ /* 0x008fd800078e0019 */
[----:B------:R-:W-:Y:S05]  /*06b0*/  @P0 BRA `(.L_x_4) ;  /* 0x0000002400600947 */ /* 0x000fea0003800000 */
[----:B------:R-:W-:-:S13]  /*06c0*/  ISETP.NE.AND P0, PT, R2, RZ, PT ;  /* 0x000000ff0200720c */ /* 0x000fda0003f05270 */
[----:B------:R-:W-:Y:S05]  /*06d0*/  @!P0 BRA `(.L_x_5) ;  /* 0x0000001000b48947 */ /* 0x000fea0003800000 */
[----:B------:R-:W2:Y:S04]  /*06e0*/  LDL.64 R2, [R1+0x8] ;  /* 0x0000080001027983 */ /* 0x000ea80000100a00 */
[----:B------:R3:W5:Y:S04]  /*06f0*/  LDL.64 R30, [R1] ;  /* 0x00000000011e7983 */ /* 0x0007680000100a00 */
[----:B------:R3:W5:Y:S04]  /*0700*/  LDL.64 R4, [R1+0x10] ;  /* 0x0000100001047983 */ /* 0x0007680000100a00 */
[----:B------:R3:W5:Y:S04]  /*0710*/  LDL.64 R6, [R1+0x18] ;  /* 0x0000180001067983 */ /* 0x0007680000100a00 */
[----:B------:R3:W5:Y:S04]  /*0720*/  LDL.64 R8, [R1+0x20] ;  /* 0x0000200001087983 */ /* 0x0007680000100a00 */
[----:B------:R3:W5:Y:S04]  /*0730*/  LDL.64 R10, [R1+0x28] ;  /* 0x00002800010a7983 */ /* 0x0007680000100a00 */
[----:B------:R3:W5:Y:S04]  /*0740*/  LDL.64 R12, [R1+0x30] ;  /* 0x00003000010c7983 */ /* 0x0007680000100a00 */
[----:B------:R3:W5:Y:S01]  /*0750*/  LDL.64 R14, [R1+0x38] ;  /* 0x00003800010e7983 */ /* 0x0007620000100a00 */
[----:B------:R-:W-:Y:S01]  /*0760*/  BSSY.RECONVERGENT B2, `(.L_x_6) ;  /* 0x0000012000027945 */ /* 0x000fe20003800200 */
[----:B------:R-:W-:-:S02]  /*0770*/  IMAD.MOV.U32 R16, RZ, RZ, 0x3 ;  /* 0x00000003ff107424 */ /* 0x000fc400078e00ff */
[----:B------:R-:W-:Y:S01]  /*0780*/  IMAD.MOV.U32 R25, RZ, RZ, RZ ;  /* 0x000000ffff197224 */ /* 0x000fe200078e00ff */
[----:B--2---:R-:W-:-:S13]  /*0790*/  ISETP.NE.AND P0, PT, R2, RZ, PT ;  /* 0x000000ff0200720c */ /* 0x004fda0003f05270 */
[----:B---3--:R-:W-:Y:S05]  /*07a0*/  @!P0 BRA `(.L_x_7) ;  /* 0x0000000000348947 */ /* 0x008fea0003800000 */
[----:B------:R2:W-:Y:S01]  /*07b0*/  STL [R1+0x8], RZ ;  /* 0x000008ff01007387 */ /* 0x0005e20000100800 */
[----:B------:R-:W-:-:S13]  /*07c0*/  ISETP.NE.AND P0, PT, R3, RZ, PT ;  /* 0x000000ff0300720c */ /* 0x000fda0003f05270 */
[----:B--2---:R-:W-:Y:S05]  /*07d0*/  @!P0 BRA `(.L_x_8) ;  /* 0x0000000000208947 */ /* 0x004fea0003800000 */
[----:B------:R-:W-:-:S13]  /*07e0*/  ISETP.NE.AND P0, PT, R3, R2, PT ;  /* 0x000000020300720c */ /* 0x000fda0003f05270 */
[----:B------:R-:W-:Y:S01]  /*07f0*/  @P0 IMAD.MOV.U32 R25, RZ, RZ, RZ ;  /* 0x000000ffff190224 */ /* 0x000fe200078e00ff */
[----:B------:R2:W-:Y:S01]  /*0800*/  @P0 STL [R1+0x8], R2 ;  /* 0x0000080201000387 */ /* 0x0005e20000100800 */
[----:B------:R-:W-:Y:S02]  /*0810*/  @!P0 IMAD.SHL.U32 R25, R2, 0x2, RZ ;  /* 0x0000000202198824 */ /* 0x000fe400078e00ff */
[----:B------:R-:W-:Y:S02]  /*0820*/  @P0 IMAD.MOV.U32 R16, RZ, RZ, 0x2 ;  /* 0x00000002ff100424 */ /* 0x000fe400078e00ff */
[----:B------:R-:W-:Y:S01]  /*0830*/  @!P0 IMAD.MOV.U32 R16, RZ, RZ, 0x2 ;  /* 0x00000002ff108424 */ /* 0x000fe200078e00ff */
[----:B------:R2:W-:Y:S01]  /*0840*/  @!P0 STL [R1+0xc], R25 ;  /* 0x00000c1901008387 */ /* 0x0005e20000100800 */
[----:B------:R-:W-:Y:S05]  /*0850*/  BRA `(.L_x_7) ;  /* 0x0000000000087947 */ /* 0x000fea0003800000 */
.L_x_8:
[----:B------:R3:W-:Y:S01]  /*0860*/  STL [R1+0xc], R2 ;  /* 0x00000c0201007387 */ /* 0x0007e20000100800 */
[----:B------:R-:W-:-:S07]  /*0870*/  IMAD.MOV.U32 R25, RZ, RZ, RZ ;  /* 0x000000ffff197224 */ /* 0x000fce00078e00ff */
.L_x_7:
[----:B------:R-:W-:Y:S05]  /*0880*/  BSYNC.RECONVERGENT B2 ;  /* 0x0000000000027941 */ /* 0x000fea0003800200 */
.L_x_6:
[----:B-----5:R-:W-:Y:S01]  /*0890*/  ISETP.NE.AND P0, PT, R31, RZ, PT ;  /* 0x000000ff1f00720c */ /* 0x020fe20003f05270 */
[----:B------:R-:W-:-:S12]  /*08a0*/  BSSY.RECONVERGENT B2, `(.L_x_9) ;  /* 0x000000f000027945 */ /* 0x000fd80003800200 */
[----:B------:R-:W-:Y:S05]  /*08b0*/  @!P0 BRA `(.L_x_10) ;  /* 0x0000000000348947 */ /* 0x000fea0003800000 */
[----:B------:R-:W-:Y:S01]  /*08c0*/  LEA R20, R16, UR5, 0x2 ;  /* 0x0000000510147c11 */ /* 0x000fe2000f8e10ff */
[----:B------:R4:W-:Y:S04]  /*08d0*/  STL [R1+0x4], RZ ;  /* 0x000004ff01007387 */ /* 0x0009e80000100800 */
[----:B------:R-:W5:Y:S02]  /*08e0*/  LDL R18, [R20] ;  /* 0x0000000014127983 */ /* 0x000f640000100800 */
[----:B-----5:R-:W-:-:S13]  /*08f0*/  ISETP.NE.AND P0, PT, R18, RZ, PT ;  /* 0x000000ff1200720c */ /* 0x020fda0003f05270 */
[----:B----4-:R-:W-:Y:S05]  /*0900*/  @!P0 BRA `(.L_x_11) ;  /* 0x00000000001c8947 */ /* 0x010fea0003800000 */
[----:B------:R-:W-:Y:S01]  /*0910*/  ISETP.NE.AND P0, PT, R18, R31, PT ;  /* 0x0000001f1200720c */ /* 0x000fe20003f05270 */
[----:B------:R-:W-:-:S12]  /*0920*/  VIADD R16, R16, 0xffffffff ;  /* 0xffffffff10107836 */ /* 0x000fd80000000000 */
[----:B------:R-:W-:Y:S01]  /*0930*/  @!P0 IMAD.SHL.U32 R17, R31, 0x2, RZ ;  /* 0x000000021f118824 */ /* 0x000fe200078e00ff */
[----:B------:R4:W-:Y:S03]  /*0940*/  @P0 STL [R20+-0x4], R31 ;  /* 0xfffffc1f14000387 */ /* 0x0009e60000100800 */
[----:B--2---:R-:W-:Y:S01]  /*0950*/  @!P0 IMAD.IADD R25, R25, 0x1, R17 ;  /* 0x0000000119198824 */ /* 0x004fe200078e0211 */
[----:B------:R4:W-:Y:S01]  /*0960*/  @!P0 STL [R20], R17 ;  /* 0x0000001114008387 */ /* 0x0009e20000100800 */
[----:B------:R-:W-:Y:S05]  /*0970*/  BRA `(.L_x_10) ;  /* 0x0000000000047947 */ /* 0x000fea0003800000 */
.L_x_11:
[----:B------:R4:W-:Y:S02]  /*0980*/  STL [R20], R31 ;  /* 0x0000001f14007387 */ /* 0x0009e40000100800 */
.L_x_10:
[----:B------:R-:W-:Y:S05]  /*0990*/  BSYNC.RECONVERGENT B2 ;  /* 0x0000000000027941 */ /* 0x000fea0003800200 */
.L_x_9:
[----:B------:R-:W-:Y:S01]  /*09a0*/  ISETP.NE.AND P0, PT, R30, RZ, PT ;  /* 0x000000ff1e00720c */ /* 0x000fe20003f05270 */
[----:B------:R-:W-:-:S12]  /*09b0*/  BSSY.RECONVERGENT B2, `(.L_x_12) ;  /* 0x0000010000027945 */ /* 0x000fd80003800200 */
[----:B------:R-:W-:Y:S05]  /*09c0*/  @!P0 BRA `(.L_x_13) ;  /* 0x0000000000388947 */ /* 0x000fea0003800000 */
[----:B------:R-:W-:Y:S01]  /*09d0*/  LEA R19, R16, UR5, 0x2 ;  /* 0x0000000510137c11 */ /* 0x000fe2000f8e10ff */
[----:B------:R0:W-:Y:S04]  /*09e0*/  STL [R1], RZ ;  /* 0x000000ff01007387 */ /* 0x0001e80000100800 */
[----:B----4-:R-:W4:Y:S02]  /*09f0*/  LDL R17, [R19] ;  /* 0x0000000013117983 */ /* 0x010f240000100800 */
[----:B----4-:R-:W-:-:S13]  /*0a00*/  ISETP.NE.AND P0, PT, R17, RZ, PT ;  /* 0x000000ff1100720c */ /* 0x010fda0003f05270 */
[----:B0-----:R-:W-:Y:S05]  /*0a10*/  @!P0 BRA `(.L_x_14) ;  /* 0x0000000000208947 */ /* 0x001fea0003800000 */
[----:B------:R-:W-:-:S13]  /*0a20*/  ISETP.NE.AND P0, PT, R17, R30, PT ;  /* 0x0000001e1100720c */ /* 0x000fda0003f05270 */
[----:B------:R-:W-:-:S05]  /*0a30*/  @P0 VIADD R16, R16, 0xffffffff ;  /* 0xffffffff10100836 */ /* 0x000fca0000000000 */
[----:B------:R-:W-:Y:S01]  /*0a40*/  @P0 LEA R17, R16, UR5, 0x2 ;  /* 0x0000000510110c11 */ /* 0x000fe2000f8e10ff */
[----:B------:R-:W-:-:S04]  /*0a50*/  @!P0 IMAD.SHL.U32 R16, R30, 0x2, RZ ;  /* 0x000000021e108824 */ /* 0x000fc800078e00ff */
[----:B------:R0:W-:Y:S01]  /*0a60*/  @P0 STL [R17], R30 ;  /* 0x0000001e11000387 */ /* 0x0001e20000100800 */
[----:B--2---:R-:W-:-:S03]  /*0a70*/  @!P0 IMAD.IADD R25, R25, 0x1, R16 ;  /* 0x0000000119198824 */ /* 0x004fc600078e0210 */
[----:B------:R0:W-:Y:S01]  /*0a80*/  @!P0 STL [R19], R16 ;  /* 0x0000001013008387 */ /* 0x0001e20000100800 */
[----:B------:R-:W-:Y:S05]  /*0a90*/  BRA `(.L_x_13) ;  /* 0x0000000000047947 */ /* 0x000fea0003800000 */
.L_x_14:
[----:B------:R0:W-:Y:S02]  /*0aa0*/  STL [R19], R30 ;  /* 0x0000001e13007387 */ /* 0x0001e40000100800 */
.L_x_13:
[----:B------:R-:W-:Y:S05]  /*0ab0*/  BSYNC.RECONVERGENT B2 ;  /* 0x0000000000027941 */ /* 0x000fea0003800200 */
.L_x_12:
[----:B0---4-:R-:W4:Y:S01]  /*0ac0*/  LDL.64 R16, [R1+0x18] ;  /* 0x0000180001107983 */ /* 0x011f220000100a00 */
[----:B------:R-:W-:Y:S01]  /*0ad0*/  BSSY.RECONVERGENT B2, `(.L_x_15) ;  /* 0x0000010000027945 */ /* 0x000fe20003800200 */
[----:B------:R-:W-:Y:S01]  /*0ae0*/  IMAD.MOV.U32 R18, RZ, RZ, 0x3 ;  /* 0x00000003ff127424 */ /* 0x000fe200078e00ff */
[----:B----4-:R-:W-:-:S13]  /*0af0*/  ISETP.NE.AND P0, PT, R16, RZ, PT ;  /* 0x000000ff1000720c */ /* 0x010fda0003f05270 */
[----:B------:R-:W-:Y:S05]  /*0b00*/  @!P0 BRA `(.L_x_16) ;  /* 0x0000000000308947 */ /* 0x000fea0003800000 */
[----:B------:R0:W-:Y:S01]  /*0b10*/  STL [R1+0x18], RZ ;  /* 0x000018ff01007387 */ /* 0x0001e20000100800 */
[----:B------:R-:W-:-:S13]  /*0b20*/  ISETP.NE.AND P0, PT, R17, RZ, PT ;  /* 0x000000ff1100720c */ /* 0x000fda0003f05270 */
[----:B0-----:R-:W-:Y:S05]  /*0b30*/  @!P0 BRA `(.L_x_17) ;  /* 0x0000000000208947 */ /* 0x001fea0003800000 */
[----:B------:R-:W-:-:S13]  /*0b40*/  ISETP.NE.AND P0, PT, R17, R16, PT ;  /* 0x000000101100720c */ /* 0x000fda0003f05270 */
[----:B------:R-:W-:Y:S01]  /*0b50*/  @!P0 IMAD.SHL.U32 R20, R17, 0x2, RZ ;  /* 0x0000000211148824 */ /* 0x000fe200078e00ff */
[----:B------:R4:W-:Y:S01]  /*0b60*/  @P0 STL [R1+0x18], R16 ;  /* 0x0000181001000387 */ /* 0x0009e20000100800 */
[----:B------:R-:W-:Y:S02]  /*0b70*/  @P0 IMAD.MOV.U32 R18, RZ, RZ, 0x2 ;  /* 0x00000002ff120424 */ /* 0x000fe400078e00ff */
[----:B--2---:R-:W-:Y:S01]  /*0b80*/  @!P0 IMAD.IADD R25, R25, 0x1, R20 ;  /* 0x0000000119198824 */ /* 0x004fe200078e0214 */
[----:B------:R4:W-:Y:S01]  /*0b90*/  @!P0 STL [R1+0x1c], R20 ;  /* 0x00001c1401008387 */ /* 0x0009e20000100800 */
[----:B------:R-:W-:Y:S01]  /*0ba0*/  @!P0 IMAD.MOV.U32 R18, RZ, RZ, 0x2 ;  /* 0x00000002ff128424 */ /* 0x000fe200078e00ff */
[----:B------:R-:W-:Y:S06]  /*0bb0*/  BRA `(.L_x_16) ;  /* 0x0000000000047947 */ /* 0x000fec0003800000 */
.L_x_17:
[----:B------:R0:W-:Y:S02]  /*0bc0*/  STL [R1+0x1c], R16 ;  /* 0x00001c1001007387 */ /* 0x0001e40000100800 */
.L_x_16:
[----:B------:R-:W-:Y:S05]  /*0bd0*/  BSYNC.RECONVERGENT B2 ;  /* 0x0000000000027941 */ /* 0x000fea0003800200 */
.L_x_15:
[----:B------:R-:W5:Y:S01]  /*0be0*/  LDL R17, [R1+0x14] ;  /* 0x0000140001117983 */ /* 0x000f620000100800 */
[----:B------:R-:W-:Y:S01]  /*0bf0*/  BSSY.RECONVERGENT B2, `(.L_x_18) ;  /* 0x0000010000027945 */ /* 0x000fe20003800200 */
[----:B-----5:R-:W-:-:S13]  /*0c00*/  ISETP.NE.AND P0, PT, R17, RZ, PT ;  /* 0x000000ff1100720c */ /* 0x020fda0003f05270 */
[----:B------:R-:W-:Y:S05]  /*0c10*/  @!P0 BRA `(.L_x_19) ;  /* 0x0000000000348947 */ /* 0x000fea0003800000 */
[----:B----4-:R-:W-:Y:S01]  /*0c20*/  LEA R20, R18, UR5, 0x2 ;  /* 0x0000000512147c11 */ /* 0x010fe2000f8e10ff */
[----:B------:R4:W-:Y:S04]  /*0c30*/  STL [R1+0x14], RZ ;  /* 0x000014ff01007387 */ /* 0x0009e80000100800 */
[----:B0-----:R-:W5:Y:S02]  /*0c40*/  LDL R16, [R20+0x10] ;  /* 0x0000100014107983 */ /* 0x001f640000100800 */
[----:B-----5:R-:W-:-:S13]  /*0c50*/  ISETP.NE.AND P0, PT, R16, RZ, PT ;  /* 0x000000ff1000720c */ /* 0x020fda0003f05270 */
[----:B----4-:R-:W-:Y:S05]  /*0c60*/  @!P0 BRA `(.L_x_20) ;  /* 0x00000000001c8947 */ /* 0x010fea0003800000 */
[----:B------:R-:W-:Y:S01]  /*0c70*/  ISETP.NE.AND P0, PT, R16, R17, PT ;  /* 0x000000111000720c */ /* 0x000fe20003f05270 */
[----:B------:R-:W-:-:S12]  /*0c80*/  VIADD R18, R18, 0xffffffff ;  /* 0xffffffff12127836 */ /* 0x000fd80000000000 */
[----:B------:R-:W-:Y:S01]  /*0c90*/  @!P0 IMAD.SHL.U32 R16, R17, 0x2, RZ ;  /* 0x0000000211108824 */ /* 0x000fe200078e00ff */
[----:B------:R0:W-:Y:S03]  /*0ca0*/  @P0 STL [R20+0xc], R17 ;  /* 0x00000c1114000387 */ /* 0x0001e60000100800 */
[----:B--2---:R-:W-:Y:S01]  /*0cb0*/  @!P0 IMAD.IADD R25, R25, 0x1, R16 ;  /* 0x0000000119198824 */ /* 0x004fe200078e0210 */
[----:B------:R0:W-:Y:S01]  /*0cc0*/  @!P0 STL [R20+0x10], R16 ;  /* 0x0000101014008387 */ /* 0x0001e20000100800 */
[----:B------:R-:W-:Y:S05]  /*0cd0*/  BRA `(.L_x_19) ;  /* 0x0000000000047947 */ /* 0x000fea0003800000 */
.L_x_20:
[----:B------:R0:W-:Y:S02]  /*0ce0*/  STL [R20+0x10], R17 ;  /* 0x0000101114007387 */ /* 0x0001e40000100800 */
.L_x_19:
[----:B------:R-:W-:Y:S05]  /*0cf0*/  BSYNC.RECONVERGENT B2 ;  /* 0x0000000000027941 */ /* 0x000fea0003800200 */
.L_x_18:
[----:B0-----:R-:W5:Y:S01]  /*0d00*/  LDL R17, [R1+0x10] ;  /* 0x0000100001117983 */ /* 0x001f620000100800 */
[----:B------:R-:W-:Y:S01]  /*0d10*/  BSSY.RECONVERGENT B2, `(.L_x_21) ;  /* 0x0000011000027945 */ /* 0x000fe20003800200 */
[----:B-----5:R-:W-:-:S13]  /*0d20*/  ISETP.NE.AND P0, PT, R17, RZ, PT ;  /* 0x000000ff1100720c */ /* 0x020fda0003f05270 */
[----:B------:R-:W-:Y:S05]  /*0d30*/  @!P0 BRA `(.L_x_22) ;  /* 0x0000000000388947 */ /* 0x000fea0003800000 */
[----:B----4-:R-:W-:Y:S01]  /*0d40*/  LEA R20, R18, UR5, 0x2 ;  /* 0x0000000512147c11 */ /* 0x010fe2000f8e10ff */
[----:B------:R0:W-:Y:S04]  /*0d50*/  STL [R1+0x10], RZ ;  /* 0x000010ff01007387 */ /* 0x0001e80000100800 */
[----:B------:R-:W4:Y:S02]  /*0d60*/  LDL R16, [R20+0x10] ;  /* 0x0000100014107983 */ /* 0x000f240000100800 */
[----:B----4-:R-:W-:-:S13]  /*0d70*/  ISETP.NE.AND P0, PT, R16, RZ, PT ;  /* 0x000000ff1000720c */ /* 0x010fda0003f05270 */
[----:B0-----:R-:W-:Y:S05]  /*0d80*/  @!P0 BRA `(.L_x_23) ;  /* 0x0000000000208947 */ /* 0x001fea0003800000 */
[----:B------:R-:W-:-:S13]  /*0d90*/  ISETP.NE.AND P0, PT, R16, R17, PT ;  /* 0x000000111000720c */ /* 0x000fda0003f05270 */
[----:B------:R-:W-:Y:S02]  /*0da0*/  @P0 VIADD R18, R18, 0xffffffff ;  /* 0xffffffff12120836 */ /* 0x000fe40000000000 */
[----:B------:R-:W-:-:S03]  /*0db0*/  @!P0 IMAD.SHL.U32 R16, R17, 0x2, RZ ;  /* 0x0000000211108824 */ /* 0x000fc600078e00ff */
[----:B------:R-:W-:Y:S01]  /*0dc0*/  @P0 LEA R18, R18, UR5, 0x2 ;  /* 0x0000000512120c11 */ /* 0x000fe2000f8e10ff */
[----:B--2---:R-:W-:-:S04]  /*0dd0*/  @!P0 IMAD.IADD R25, R25, 0x1, R16 ;  /* 0x0000000119198824 */ /* 0x004fc800078e0210 */
[----:B------:R0:W-:Y:S04]  /*0de0*/  @P0 STL [R18+0x10], R17 ;  /* 0x0000101112000387 */ /* 0x0001e80000100800 */
[----:B------:R0:W-:Y:S01]  /*0df0*/  @!P0 STL [R20+0x10], R16 ;  /* 0x0000101014008387 */ /* 0x0001e20000100800 */
[----:B------:R-:W-:Y:S05]  /*0e00*/  BRA `(.L_x_22) ;  /* 0x0000000000047947 */ /* 0x000fea0003800000 */
.L_x_23:
[----:B------:R0:W-:Y:S02]  /*0e10*/  STL [R20+0x10], R17 ;  /* 0x0000101114007387 */ /* 0x0001e40000100800 */
.L_x_22:
[----:B------:R-:W-:Y:S05]  /*0e20*/  BSYNC.RECONVERGENT B2 ;  /* 0x0000000000027941 */ /* 0x000fea0003800200 */
.L_x_21:
        /* <DEDUP_REMOVED lines=16> */
.L_x_26:
[----:B------:R4:W-:Y:S02]  /*0f30*/  STL [R1+0x2c], R16 ;  /* 0x00002c1001007387 */ /* 0x0009e40000100800 */
.L_x_25:
[----:B------:R-:W-:Y:S05]  /*0f40*/  BSYNC.RECONVERGENT B2 ;  /* 0x0000000000027941 */ /* 0x000fea0003800200 */
.L_x_24:
[----:B------:R-:W5:Y:S01]  /*0f50*/  LDL R17, [R1+0x24] ;  /* 0x0000240001117983 */ /* 0x000f620000100800 */
[----:B------:R-:W-:Y:S01]  /*0f60*/  BSSY.RECONVERGENT B2, `(.L_x_27) ;  /* 0x0000010000027945 */ /* 0x000fe20003800200 */
[----:B-----5:R-:W-:-:S13]  /*0f70*/  ISETP.NE.AND P0, PT, R17, RZ, PT ;  /* 0x000000ff1100720c */ /* 0x020fda0003f05270 */
[----:B------:R-:W-:Y:S05]  /*0f80*/  @!P0 BRA `(.L_x_28) ;  /* 0x0000000000348947 */ /* 0x000fea0003800000 */
[----:B0-----:R-:W-:Y:S01]  /*0f90*/  LEA R20, R18, UR5, 0x2 ;  /* 0x0000000512147c11 */ /* 0x001fe2000f8e10ff */
[----:B------:R0:W-:Y:S04]  /*0fa0*/  STL [R1+0x24], RZ ;  /* 0x000024ff01007387 */ /* 0x0001e80000100800 */
[----:B----4-:R-:W4:Y:S02]  /*0fb0*/  LDL R16, [R20+0x20] ;  /* 0x0000200014107983 */ /* 0x010f240000100800 */
[----:B----4-:R-:W-:-:S13]  /*0fc0*/  ISETP.NE.AND P0, PT, R16, RZ, PT ;  /* 0x000000ff1000720c */ /* 0x010fda0003f05270 */
[----:B0-----:R-:W-:Y:S05]  /*0fd0*/  @!P0 BRA `(.L_x_29) ;  /* 0x00000000001c8947 */ /* 0x001fea0003800000 */
[----:B------:R-:W-:Y:S01]  /*0fe0*/  ISETP.NE.AND P0, PT, R16, R17, PT ;  /* 0x000000111000720c */ /* 0x000fe20003f05270 */
[----:B------:R-:W-:-:S12]  /*0ff0*/  VIADD R18, R18, 0xffffffff ;  /* 0xffffffff12127836 */ /* 0x000fd80000000000 */
[----:B------:R-:W-:Y:S01]  /*1000*/  @!P0 IMAD.SHL.U32 R16, R17, 0x2, RZ ;  /* 0x0000000211108824 */ /* 0x000fe200078e00ff */
[----:B------:R0:W-:Y:S03]  /*1010*/  @P0 STL [R20+0x1c], R17 ;  /* 0x00001c1114000387 */ /* 0x0001e60000100800 */
[----:B--2---:R-:W-:Y:S01]  /*1020*/  @!P0 IMAD.IADD R25, R25, 0x1, R16 ;  /* 0x0000000119198824 */ /* 0x004fe200078e0210 */
[----:B------:R0:W-:Y:S01]  /*1030*/  @!P0 STL [R20+0x20], R16 ;  /* 0x0000201014008387 */ /* 0x0001e20000100800 */
[----:B------:R-:W-:Y:S05]  /*1040*/  BRA `(.L_x_28) ;  /* 0x0000000000047947 */ /* 0x000fea0003800000 */
.L_x_29:
[----:B------:R0:W-:Y:S02]  /*1050*/  STL [R20+0x20], R17 ;  /* 0x0000201114007387 */ /* 0x0001e40000100800 */
.L_x_28:
[----:B------:R-:W-:Y:S05]  /*1060*/  BSYNC.RECONVERGENT B2 ;  /* 0x0000000000027941 */ /* 0x000fea0003800200 */
.L_x_27:
[----:B0-----:R-:W5:Y:S01]  /*1070*/  LDL R17, [R1+0x20] ;  /* 0x0000200001117983 */ /* 0x001f620000100800 */
[----:B------:R-:W-:Y:S01]  /*1080*/  BSSY.RECONVERGENT B2, `(.L_x_30) ;  /* 0x0000011000027945 */ /* 0x000fe20003800200 */
[----:B-----5:R-:W-:-:S13]  /*1090*/  ISETP.NE.AND P0, PT, R17, RZ, PT ;  /* 0x000000ff1100720c */ /* 0x020fda0003f05270 */
[----:B------:R-:W-:Y:S05]  /*10a0*/  @!P0 BRA `(.L_x_31) ;  /* 0x0000000000388947 */ /* 0x000fea0003800000 */
[----:B------:R-:W-:Y:S01]  /*10b0*/  LEA R20, R18, UR5, 0x2 ;  /* 0x0000000512147c11 */ /* 0x000fe2000f8e10ff */
[----:B------:R0:W-:Y:S04]  /*10c0*/  STL [R1+0x20], RZ ;  /* 0x000020ff01007387 */ /* 0x0001e80000100800 */
[----:B----4-:R-:W4:Y:S02]  /*10d0*/  LDL R16, [R20+0x20] ;  /* 0x0000200014107983 */ /* 0x010f240000100800 */
        /* <DEDUP_REMOVED lines=10> */
.L_x_32:
[----:B------:R0:W-:Y:S02]  /*1180*/  STL [R20+0x20], R17 ;  /* 0x0000201114007387 */ /* 0x0001e40000100800 */
.L_x_31:
[----:B------:R-:W-:Y:S05]  /*1190*/  BSYNC.RECONVERGENT B2 ;  /* 0x0000000000027941 */ /* 0x000fea0003800200 */
.L_x_30:
        /* <DEDUP_REMOVED lines=16> */
.L_x_35:
[----:B------:R0:W-:Y:S02]  /*12a0*/  STL [R1+0x3c], R16 ;  /* 0x00003c1001007387 */ /* 0x0001e40000100800 */
.L_x_34:
[----:B------:R-:W-:Y:S05]  /*12b0*/  BSYNC.RECONVERGENT B2 ;  /* 0x0000000000027941 */ /* 0x000fea0003800200 */
.L_x_33:
        /* <DEDUP_REMOVED lines=16> */
.L_x_38:
[----:B------:R0:W-:Y:S02]  /*13c0*/  STL [R20+0x30], R17 ;  /* 0x0000301114007387 */ /* 0x0001e40000100800 */
.L_x_37:
[----:B------:R-:W-:Y:S05]  /*13d0*/  BSYNC.RECONVERGENT B2 ;  /* 0x0000000000027941 */ /* 0x000fea0003800200 */
.L_x_36:
        /* <DEDUP_REMOVED lines=17> */
.L_x_41:
[----:B------:R0:W-:Y:S02]  /*14f0*/  STL [R20+0x30], R17 ;  /* 0x0000301114007387 */ /* 0x0001e40000100800 */
.L_x_40:
[----:B------:R-:W-:Y:S05]  /*1500*/  BSYNC.RECONVERGENT B2 ;  /* 0x0000000000027941 */ /* 0x000fea0003800200 */
.L_x_39:
[----:B------:R-:W5:Y:S04]  /*1510*/  LDL.64 R32, [R1] ;  /* 0x0000000001207983 */ /* 0x000f680000100a00 */
[----:B0---4-:R-:W4:Y:S04]  /*1520*/  LDL.64 R16, [R1+0x8] ;  /* 0x0000080001107983 */ /* 0x011f280000100a00 */
[----:B------:R-:W2:Y:S04]  /*1530*/  LDL.64 R18, [R1+0x10] ;  /* 0x0000100001127983 */ /* 0x000ea80000100a00 */
[----:B------:R-:W2:Y:S01]  /*1540*/  LDL.64 R20, [R1+0x18] ;  /* 0x0000180001147983 */ /* 0x000ea20000100a00 */
[----:B-----5:R-:W-:-:S04]  /*1550*/  ISETP.NE.AND P0, PT, R33, R31, PT ;  /* 0x0000001f2100720c */ /* 0x020fc80003f05270 */
[----:B------:R-:W-:Y:S02]  /*1560*/  ISETP.EQ.AND P0, PT, R32, R30, !P0 ;  /* 0x0000001e2000720c */ /* 0x000fe40004702270 */
[----:B------:R-:W5:Y:S04]  /*1570*/  LDL.64 R32, [R1+0x20] ;  /* 0x0000200001207983 */ /* 0x000f680000100a00 */
[----:B------:R-:W5:Y:S01]  /*1580*/  LDL.64 R30, [R1+0x28] ;  /* 0x00002800011e7983 */ /* 0x000f620000100a00 */
[----:B----4-:R-:W-:-:S04]  /*1590*/  ISETP.EQ.AND P0, PT, R16, R2, P0 ;  /* 0x000000021000720c */ /* 0x010fc80000702270 */
[----:B------:R-:W-:Y:S02]  /*15a0*/  ISETP.EQ.AND P0, PT, R17, R3, P0 ;  /* 0x000000031100720c */ /* 0x000fe40000702270 */
[----:B--23--:R-:W2:Y:S04]  /*15b0*/  LDL.64 R2, [R1+0x30] ;  /* 0x0000300001027983 */ /* 0x00cea80000100a00 */
[----:B------:R-:W3:Y:S01]  /*15c0*/  LDL.64 R16, [R1+0x38] ;  /* 0x0000380001107983 */ /* 0x000ee20000100a00 */
[----:B------:R-:W-:-:S04]  /*15d0*/  ISETP.EQ.AND P0, PT, R18, R4, P0 ;  /* 0x000000041200720c */ /* 0x000fc80000702270 */
[----:B------:R-:W-:-:S04]  /*15e0*/  ISETP.EQ.AND P0, PT, R19, R5, P0 ;  /* 0x000000051300720c */ /* 0x000fc80000702270 */
[----:B------:R-:W-:-:S04]  /*15f0*/  ISETP.EQ.AND P0, PT, R20, R6, P0 ;  /* 0x000000061400720c */ /* 0x000fc80000702270 */
[----:B------:R-:W-:-:S04]  /*1600*/  ISETP.EQ.AND P0, PT, R21, R7, P0 ;  /* 0x000000071500720c */ /* 0x000fc80000702270 */
[----:B-----5:R-:W-:-:S04]  /*1610*/  ISETP.EQ.AND P0, PT, R32, R8, P0 ;  /* 0x000000082000720c */ /* 0x020fc80000702270 */
[----:B------:R-:W-:-:S04]  /*1620*/  ISETP.EQ.AND P0, PT, R33, R9, P0 ;  /* 0x000000092100720c */ /* 0x000fc80000702270 */
[----:B------:R-:W-:-:S04]  /*1630*/  ISETP.EQ.AND P0, PT, R30, R10, P0 ;  /* 0x0000000a1e00720c */ /* 0x000fc80000702270 */
[----:B------:R-:W-:-:S04]  /*1640*/  ISETP.EQ.AND P0, PT, R31, R11, P0 ;  /* 0x0000000b1f00720c */ /* 0x000fc80000702270 */
[----:B--2---:R-:W-:-:S04]  /*1650*/  ISETP.EQ.AND P0, PT, R2, R12, P0 ;  /* 0x0000000c0200720c */ /* 0x004fc80000702270 */
[----:B------:R-:W-:Y:S02]  /*1660*/  ISETP.EQ.AND P0, PT, R3, R13, P0 ;  /* 0x0000000d0300720c */ /* 0x000fe40000702270 */
[----:B---3--:R-:W-:Y:S02]  /*1670*/  ISETP.EQ.AND P1, PT, R17, R15, PT ;  /* 0x0000000f1100720c */ /* 0x008fe40003f22270 */
[----:B------:R-:W-:-:S13]  /*1680*/  ISETP.EQ.AND P0, PT, R16, R14, P0 ;  /* 0x0000000e1000720c */ /* 0x000fda0000702270 */
[----:B------:R-:W-:Y:S05]  /*1690*/  @P0 BRA P1, `(.L_x_42) ;  /* 0x0000003800ac0947 */ /* 0x000fea0000800000 */
[----:B------:R-:W-:Y:S01]  /*16a0*/  BSSY.RECONVERGENT B2, `(.L_x_43) ;  /* 0x0000017000027945 */ /* 0x000fe20003800200 */
[----:B------:R-:W-:-:S07]  /*16b0*/  IMAD.MOV.U32 R5, RZ, RZ, R23 ;  /* 0x000000ffff057224 */ /* 0x000fce00078e0017 */
.L_x_44:
[----:B------:R-:W-:Y:S01]  /*16c0*/  SHF.R.U32.HI R3, RZ, 0x2, R28 ;  /* 0x00000002ff037819 */ /* 0x000fe2000001161c */
        /* <DEDUP_REMOVED lines=21> */
.L_x_43:
[----:B------:R-:W-:Y:S01]  /*1820*/  SHF.R.U32.HI R2, RZ, 0x2, R28 ;  /* 0x00000002ff027819 */ /* 0x000fe2000001161c */
[----:B------:R-:W-:Y:S02]  /*1830*/  IMAD.SHL.U32 R3, R24, 0x10, RZ ;  /* 0x0000001018037824 */ /* 0x000fe400078e00ff */
[----:B------:R-:W-:Y:S01]  /*1840*/  VIADD R26, R6, 0xb0f8a ;  /* 0x000b0f8a061a7836 */ /* 0x000fe20000000000 */
[----:B------:R-:W-:Y:S01]  /*1850*/  LOP3.LUT R2, R2, R28, RZ, 0x3c, !PT ;  /* 0x0000001c02027212 */ /* 0x000fe200078e3cff */
[--C-:B------:R-:W-:Y:S02]  /*1860*/  IMAD.MOV.U32 R6, RZ, RZ, R24.reuse ;  /* 0x000000ffff067224 */ /* 0x100fe400078e0018 */
[----:B------:R-:W-:Y:S01]  /*1870*/  IMAD.MOV.U32 R28, RZ, RZ, R27 ;  /* 0x000000ffff1c7224 */ /* 0x000fe200078e001b */
[----:B------:R0:W-:Y:S01]  /*1880*/  STG.E.64 desc[UR6][R34.64], R26 ;  /* 0x0000001a22007986 */ /* 0x0001e2000c101b06 */
[----:B------:R-:W-:Y:S02]  /*1890*/  IMAD.SHL.U32 R4, R2, 0x2, RZ ;  /* 0x0000000202047824 */ /* 0x000fe400078e00ff */
[----:B------:R-:W-:-:S03]  /*18a0*/  IMAD.MOV.U32 R23, RZ, RZ, R24 ;  /* 0x000000ffff177224 */ /* 0x000fc600078e0018 */
[----:B------:R-:W-:Y:S01]  /*18b0*/  LOP3.LUT R3, R2, R4, R3, 0x96, !PT ;  /* 0x0000000402037212 */ /* 0x000fe200078e9603 */
[----:B------:R-:W-:-:S03]  /*18c0*/  IMAD.MOV.U32 R4, RZ, RZ, R22 ;  /* 0x000000ffff047224 */ /* 0x000fc600078e0016 */
[----:B------:R-:W-:Y:S01]  /*18d0*/  LOP3.LUT R7, R3, R24, RZ, 0x3c, !PT ;  /* 0x0000001803077212 */ /* 0x000fe200078e3cff */
[----:B------:R-:W-:Y:S01]  /*18e0*/  IMAD.MOV.U32 R3, RZ, RZ, 0x4 ;  /* 0x00000004ff037424 */ /* 0x000fe200078e00ff */
[----:B------:R3:W-:Y:S01]  /*18f0*/  STG.E.64 desc[UR6][R34.64+0x8], R4 ;  /* 0x0000080422007986 */ /* 0x0007e2000c101b06 */
[----:B0-----:R-:W-:Y:S02]  /*1900*/  IMAD.MOV.U32 R27, RZ, RZ, R22 ;  /* 0x000000ffff1b7224 */ /* 0x001fe400078e0016 */
[----:B------:R-:W-:Y:S01]  /*1910*/  IMAD.IADD R2, R7, 0x1, R26 ;  /* 0x0000000107027824 */ /* 0x000fe200078e021a */
[----:B------:R3:W-:Y:S01]  /*1920*/  STG.E.64 desc[UR6][R34.64+0x10], R6 ;  /* 0x0000100622007986 */ /* 0x0007e2000c101b06 */
[----:B------:R-:W-:Y:S02]  /*1930*/  IMAD.MOV.U32 R22, RZ, RZ, R5 ;  /* 0x000000ffff167224 */ /* 0x000fe400078e0005 */
[----:B------:R-:W-:Y:S02]  /*1940*/  IMAD R2, R2, -0x33333333, RZ ;  /* 0xcccccccd02027824 */ /* 0x000fe400078e02ff */
[----:B------:R-:W-:-:S03]  /*1950*/  IMAD.MOV.U32 R24, RZ, RZ, R7 ;  /* 0x000000ffff187224 */ /* 0x000fc600078e0007 */
[----:B------:R-:W-:-:S04]  /*1960*/  SHF.L.W.U32.HI R2, R2, 0x1f, R2 ;  /* 0x0000001f02027819 */ /* 0x000fc80000010e02 */
[----:B------:R-:W-:-:S04]  /*1970*/  ISETP.GE.U32.AND P0, PT, R2, 0x1999999a, PT ;  /* 0x1999999a0200780c */ /* 0x000fc80003f06070 */
[----:B------:R-:W-:-:S05]  /*1980*/  SEL R2, R3, 0x2, !P0 ;  /* 0x0000000203027807 */ /* 0x000fca0004000000 */
[----:B------:R3:W-:Y:S01]  /*1990*/  STL [R9], R2 ;  /* 0x0000000209007387 */ /* 0x0007e20000100800 */
[----:B------:R-:W-:Y:S05]  /*19a0*/  BRA `(.L_x_42) ;  /* 0x0000003400e87947 */ /* 0x000fea0003800000 */
.L_x_5:
[----:B------:R-:W2:Y:S04]  /*19b0*/  LDL.64 R6, [R1] ;  /* 0x0000000001067983 */ /* 0x000ea80000100a00 */
[----:B------:R3:W5:Y:S04]  /*19c0*/  LDL.64 R30, [R1+0x8] ;  /* 0x00000800011e7983 */ /* 0x0007680000100a00 */
[----:B------:R3:W5:Y:S04]  /*19d0*/  LDL.64 R20, [R1+0x10] ;  /* 0x0000100001147983 */ /* 0x0007680000100a00 */
[----:B------:R3:W5:Y:S04]  /*19e0*/  LDL.64 R16, [R1+0x18] ;  /* 0x0000180001107983 */ /* 0x0007680000100a00 */
[----:B------:R3:W5:Y:S04]  /*19f0*/  LDL.64 R12, [R1+0x20] ;  /* 0x00002000010c7983 */ /* 0x0007680000100a00 */
[----:B------:R3:W5:Y:S04]  /*1a00*/  LDL.64 R8, [R1+0x28] ;  /* 0x0000280001087983 */ /* 0x0007680000100a00 */
[----:B------:R3:W5:Y:S04]  /*1a10*/  LDL.64 R4, [R1+0x30] ;  /* 0x0000300001047983 */ /* 0x0007680000100a00 */
[----:B------:R3:W5:Y:S01]  /*1a20*/  LDL.64 R2, [R1+0x38] ;  /* 0x0000380001027983 */ /* 0x0007620000100a00 */
[----:B------:R-:W-:Y:S01]  /*1a30*/  BSSY.RECONVERGENT B2, `(.L_x_45) ;  /* 0x0000013000027945 */ /* 0x000fe20003800200 */
[----:B------:R-:W-:-:S02]  /*1a40*/  IMAD.MOV.U32 R25, RZ, RZ, RZ ;  /* 0x000000ffff197224 */ /* 0x000fc400078e00ff */
        /* <DEDUP_REMOVED lines=12> */
[----:B------:R2:W-:Y:S01]  /*1b10*/  @!P0 STL [R1], R25 ;  /* 0x0000001901008387 */ /* 0x0005e20000100800 */
[----:B------:R-:W-:Y:S05]  /*1b20*/  BRA `(.L_x_46) ;  /* 0x00000000000c7947 */ /* 0x000fea0003800000 */
.L_x_47:
[----:B------:R3:W-:Y:S01]  /*1b30*/  STL [R1], R7 ;  /* 0x0000000701007387 */ /* 0x0007e20000100800 */
[----:B------:R-:W-:Y:S02]  /*1b40*/  IMAD.MOV.U32 R25, RZ, RZ, RZ ;  /* 0x000000ffff197224 */ /* 0x000fe400078e00ff */
[----:B------:R-:W-:-:S07]  /*1b50*/  IMAD.MOV.U32 R10, RZ, RZ, RZ ;  /* 0x000000ffff0a7224 */ /* 0x000fce00078e00ff */
.L_x_46:
[----:B------:R-:W-:Y:S05]  /*1b60*/  BSYNC.RECONVERGENT B2 ;  /* 0x0000000000027941 */ /* 0x000fea0003800200 */
.L_x_45:
        /* <DEDUP_REMOVED lines=11> */
[----:B------:R4:W-:Y:S03]  /*1c20*/  @P0 STL [R15+0x4], R30 ;  /* 0x0000041e0f000387 */ /* 0x0009e60000100800 */
[----:B--2---:R-:W-:Y:S01]  /*1c30*/  @!P0 IMAD.IADD R25, R25, 0x1, R14 ;  /* 0x0000000119198824 */ /* 0x004fe200078e020e */
[----:B------:R4:W-:Y:S01]  /*1c40*/  @!P0 STL [R15], R14 ;  /* 0x0000000e0f008387 */ /* 0x0009e20000100800 */
[----:B------:R-:W-:Y:S05]  /*1c50*/  BRA `(.L_x_49) ;  /* 0x0000000000047947 */ /* 0x000fea0003800000 */
.L_x_50:
[----:B------:R4:W-:Y:S02]  /*1c60*/  STL [R15], R30 ;  /* 0x0000001e0f007387 */ /* 0x0009e40000100800 */
.L_x_49:
[----:B------:R-:W-:Y:S05]  /*1c70*/  BSYNC.RECONVERGENT B2 ;  /* 0x0000000000027941 */ /* 0x000fea0003800200 */
.L_x_48:
[----:B------:R-:W-:Y:S01]  /*1c80*/  ISETP.NE.AND P0, PT, R31, RZ, PT ;  /* 0x000000ff1f00720c */ /* 0x000fe20003f05270 */
[----:B------:R-:W-:-:S12]  /*1c90*/  BSSY.RECONVERGENT B2, `(.L_x_51) ;  /* 0x000000e000027945 */ /* 0x000fd80003800200 */
[----:B------:R-:W-:Y:S05]  /*1ca0*/  @!P0 BRA `(.L_x_52) ;  /* 0x0000000000308947 */ /* 0x000fea0003800000 */
[----:B----4-:R-:W-:Y:S01]  /*1cb0*/  LEA R14, R10, UR5, 0x2 ;  /* 0x000000050a0e7c11 */ /* 0x010fe2000f8e10ff */
[----:B------:R4:W-:Y:S04]  /*1cc0*/  STL [R1+0xc], RZ ;  /* 0x00000cff01007387 */ /* 0x0009e80000100800 */
[----:B------:R-:W5:Y:S02]  /*1cd0*/  LDL R10, [R14] ;  /* 0x000000000e0a7983 */ /* 0x000f640000100800 */
[----:B-----5:R-:W-:-:S13]  /*1ce0*/  ISETP.NE.AND P0, PT, R10, RZ, PT ;  /* 0x000000ff0a00720c */ /* 0x020fda0003f05270 */
[----:B----4-:R-:W-:Y:S05]  /*1cf0*/  @!P0 BRA `(.L_x_53) ;  /* 0x0000000000188947 */ /* 0x010fea0003800000 */
[----:B------:R-:W-:-:S13]  /*1d00*/  ISETP.NE.AND P0, PT, R10, R31, PT ;  /* 0x0000001f0a00720c */ /* 0x000fda0003f05270 */
[----:B------:R-:W-:Y:S01]  /*1d10*/  @!P0 IMAD.SHL.U32 R10, R31, 0x2, RZ ;  /* 0x000000021f0a8824 */ /* 0x000fe200078e00ff */
[----:B------:R4:W-:Y:S03]  /*1d20*/  @P0 STL [R14+0x4], R31 ;  /* 0x0000041f0e000387 */ /* 0x0009e60000100800 */
[----:B--2---:R-:W-:Y:S01]  /*1d30*/  @!P0 IMAD.IADD R25, R25, 0x1, R10 ;  /* 0x0000000119198824 */ /* 0x004fe200078e020a */
[----:B------:R4:W-:Y:S01]  /*1d40*/  @!P0 STL [R14], R10 ;  /* 0x0000000a0e008387 */ /* 0x0009e20000100800 */
[----:B------:R-:W-:Y:S05]  /*1d50*/  BRA `(.L_x_52) ;  /* 0x0000000000047947 */ /* 0x000fea0003800000 */
.L_x_53:
[----:B------:R4:W-:Y:S02]  /*1d60*/  STL [R14], R31 ;  /* 0x0000001f0e007387 */ /* 0x0009e40000100800 */
.L_x_52:
[----:B------:R-:W-:Y:S05]  /*1d70*/  BSYNC.RECONVERGENT B2 ;  /* 0x0000000000027941 */ /* 0x000fea0003800200 */
.L_x_51:
[----:B----4-:R-:W4:Y:S01]  /*1d80*/  LDL.64 R10, [R1+0x10] ;  /* 0x00001000010a7983 */ /* 0x010f220000100a00 */
[----:B------:R-:W-:Y:S01]  /*1d90*/  BSSY.RECONVERGENT B2, `(.L_x_54) ;  /* 0x0000011000027945 */ /* 0x000fe20003800200 */
[----:B------:R-:W-:Y:S01]  /*1da0*/  IMAD.MOV.U32 R14, RZ, RZ, RZ ;  /* 0x000000ffff0e7224 */ /* 0x000fe200078e00ff */
[----:B----4-:R-:W-:-:S13]  /*1db0*/  ISETP.NE.AND P0, PT, R11, RZ, PT ;  /* 0x000000ff0b00720c */ /* 0x010fda0003f05270 */
[----:B------:R-:W-:Y:S05]  /*1dc0*/  @!P0 BRA `(.L_x_55) ;  /* 0x0000000000348947 */ /* 0x000fea0003800000 */
[----:B------:R4:W-:Y:S01]  /*1dd0*/  STL [R1+0x14], RZ ;  /* 0x000014ff01007387 */ /* 0x0009e20000100800 */
[----:B------:R-:W-:-:S13]  /*1de0*/  ISETP.NE.AND P0, PT, R10, RZ, PT ;  /* 0x000000ff0a00720c */ /* 0x000fda0003f05270 */
[----:B----4-:R-:W-:Y:S05]  /*1df0*/  @!P0 BRA `(.L_x_56) ;  /* 0x0000000000208947 */ /* 0x010fea0003800000 */
        /* <DEDUP_REMOVED lines=8> */
.L_x_56:
[----:B------:R4:W-:Y:S01]  /*1e80*/  STL [R1+0x10], R11 ;  /* 0x0000100b01007387 */ /* 0x0009e20000100800 */
[----:B------:R-:W-:-:S07]  /*1e90*/  IMAD.MOV.U32 R14, RZ, RZ, RZ ;  /* 0x000000ffff0e7224 */ /* 0x000fce00078e00ff */
.L_x_55:
[----:B------:R-:W-:Y:S05]  /*1ea0*/  BSYNC.RECONVERGENT B2 ;  /* 0x0000000000027941 */ /* 0x000fea0003800200 */
.L_x_54:
[----:B----4-:R-:W4:Y:S01]  /*1eb0*/  LDL R11, [R1+0x18] ;  /* 0x00001800010b7983 */ /* 0x010f220000100800 */
[----:B------:R-:W-:Y:S01]  /*1ec0*/  BSSY.RECONVERGENT B2, `(.L_x_57) ;  /* 0x0000010000027945 */ /* 0x000fe20003800200 */
[----:B----4-:R-:W-:-:S13]  /*1ed0*/  ISETP.NE.AND P0, PT, R11, RZ, PT ;  /* 0x000000ff0b00720c */ /* 0x010fda0003f05270 */
[----:B------:R-:W-:Y:S05]  /*1ee0*/  @!P0 BRA `(.L_x_58) ;  /* 0x0000000000348947 */ /* 0x000fea0003800000 */
[----:B------:R-:W-:Y:S01]  /*1ef0*/  LEA R18, R14, UR5, 0x2 ;  /* 0x000000050e127c11 */ /* 0x000fe2000f8e10ff */
[----:B------:R4:W-:Y:S04]  /*1f00*/  STL [R1+0x18], RZ ;  /* 0x000018ff01007387 */ /* 0x0009e80000100800 */
[----:B------:R-:W5:Y:S02]  /*1f10*/  LDL R10, [R18+0x10] ;  /* 0x00001000120a7983 */ /* 0x000f640000100800 */
        /* <DEDUP_REMOVED lines=9> */
.L_x_59:
[----:B------:R4:W-:Y:S02]  /*1fb0*/  STL [R18+0x10], R11 ;  /* 0x0000100b12007387 */ /* 0x0009e40000100800 */
.L_x_58:
[----:B------:R-:W-:Y:S05]  /*1fc0*/  BSYNC.RECONVERGENT B2 ;  /* 0x0000000000027941 */ /* 0x000fea0003800200 */
.L_x_57:
        /* <DEDUP_REMOVED lines=9> */
[----:B------:R-:W-:-:S13]  /*2060*/  ISETP.NE.AND P0, PT, R10, R11, PT ;  /* 0x0000000b0a00720c */ /* 0x000fda0003f05270 */
[----:B------:R-:W-:Y:S01]  /*2070*/  @!P0 IMAD.SHL.U32 R10, R11, 0x2, RZ ;  /* 0x000000020b0a8824 */ /* 0x000fe200078e00ff */
[----:B------:R4:W-:Y:S03]  /*2080*/  @P0 STL [R14+0x14], R11 ;  /* 0x0000140b0e000387 */ /* 0x0009e60000100800 */
[----:B--2---:R-:W-:Y:S01]  /*2090*/  @!P0 IMAD.IADD R25, R25, 0x1, R10 ;  /* 0x0000000119198824 */ /* 0x004fe200078e020a */
[----:B------:R4:W-:Y:S01]  /*20a0*/  @!P0 STL [R14+0x10], R10 ;  /* 0x0000100a0e008387 */ /* 0x0009e20000100800 */
[----:B------:R-:W-:Y:S05]  /*20b0*/  BRA `(.L_x_61) ;  /* 0x0000000000047947 */ /* 0x000fea0003800000 */
.L_x_62:
[----:B------:R4:W-:Y:S02]  /*20c0*/  STL [R14+0x10], R11 ;  /* 0x0000100b0e007387 */ /* 0x0009e40000100800 */
.L_x_61:
[----:B------:R-:W-:Y:S05]  /*20d0*/  BSYNC.RECONVERGENT B2 ;  /* 0x0000000000027941 */ /* 0x000fea0003800200 */
.L_x_60:
        /* <DEDUP_REMOVED lines=16> */
.L_x_65:
[----:B------:R4:W-:Y:S01]  /*21e0*/  STL [R1+0x20], R11 ;  /* 0x0000200b01007387 */ /* 0x0009e20000100800 */
[----:B------:R-:W-:-:S07]  /*21f0*/  IMAD.MOV.U32 R14, RZ, RZ, RZ ;  /* 0x000000ffff0e7224 */ /* 0x000fce00078e00ff */
.L_x_64:
[----:B------:R-:W-:Y:S05]  /*2200*/  BSYNC.RECONVERGENT B2 ;  /* 0x0000000000027941 */ /* 0x000fea0003800200 */
.L_x_63:
        /* <DEDUP_REMOVED lines=16> */
.L_x_68:
[----:B------:R4:W-:Y:S02]  /*2310*/  STL [R18+0x20], R11 ;  /* 0x0000200b12007387 */ /* 0x0009e40000100800 */
.L_x_67:
[----:B------:R-:W-:Y:S05]  /*2320*/  BSYNC.RECONVERGENT B2 ;  /* 0x0000000000027941 */ /* 0x000fea0003800200 */
.L_x_66:
        /* <DEDUP_REMOVED lines=15> */
.L_x_71:
[----:B------:R4:W-:Y:S02]  /*2420*/  STL [R14+0x20], R11 ;  /* 0x0000200b0e007387 */ /* 0x0009e40000100800 */
.L_x_70:
[----:B------:R-:W-:Y:S05]  /*2430*/  BSYNC.RECONVERGENT B2 ;  /* 0x0000000000027941 */ /* 0x000fea0003800200 */
.L_x_69:
        /* <DEDUP_REMOVED lines=16> */
.L_x_74:
[----:B------:R4:W-:Y:S01]  /*2540*/  STL [R1+0x30], R11 ;  /* 0x0000300b01007387 */ /* 0x0009e20000100800 */
[----:B------:R-:W-:-:S07]  /*2550*/  IMAD.MOV.U32 R14, RZ, RZ, RZ ;  /* 0x000000ffff0e7224 */ /* 0x000fce00078e00ff */
.L_x_73:
[----:B------:R-:W-:Y:S05]  /*2560*/  BSYNC.RECONVERGENT B2 ;  /* 0x0000000000027941 */ /* 0x000fea0003800200 */
.L_x_72:
        /* <DEDUP_REMOVED lines=16> */
.L_x_77:
[----:B------:R4:W-:Y:S02]  /*2670*/  STL [R18+0x30], R11 ;  /* 0x0000300b12007387 */ /* 0x0009e40000100800 */
.L_x_76:
[----:B------:R-:W-:Y:S05]  /*2680*/  BSYNC.RECONVERGENT B2 ;  /* 0x0000000000027941 */ /* 0x000fea0003800200 */
.L_x_75:
        /* <DEDUP_REMOVED lines=15> */
.L_x_80:
[----:B------:R4:W-:Y:S02]  /*2780*/  STL [R14+0x30], R11 ;  /* 0x0000300b0e007387 */ /* 0x0009e40000100800 */
.L_x_79:
[----:B------:R-:W-:Y:S05]  /*2790*/  BSYNC.RECONVERGENT B2 ;  /* 0x0000000000027941 */ /* 0x000fea0003800200 */
.L_x_78:
[----:B----4-:R-:W4:Y:S04]  /*27a0*/  LDL.64 R10, [R1] ;  /* 0x00000000010a7983 */ /* 0x010f280000100a00 */
[----:B------:R-:W5:Y:S04]  /*27b0*/  LDL.64 R32, [R1+0x8] ;  /* 0x0000080001207983 */ /* 0x000f680000100a00 */
[----:B------:R-:W5:Y:S04]  /*27c0*/  LDL.64 R18, [R1+0x10] ;  /* 0x0000100001127983 */ /* 0x000f680000100a00 */
[----:B------:R-:W5:Y:S01]  /*27d0*/  LDL.64 R14, [R1+0x18] ;  /* 0x00001800010e7983 */ /* 0x000f620000100a00 */
[----:B----4-:R-:W-:-:S04]  /*27e0*/  ISETP.NE.AND P0, PT, R11, R7, PT ;  /* 0x000000070b00720c */ /* 0x010fc80003f05270 */
[----:B------:R-:W-:Y:S02]  /*27f0*/  ISETP.EQ.AND P0, PT, R10, R6, !P0 ;  /* 0x000000060a00720c */ /* 0x000fe40004702270 */
[----:B------:R-:W4:Y:S04]  /*2800*/  LDL.64 R10, [R1+0x20] ;  /* 0x00002000010a7983 */ /* 0x000f280000100a00 */
[----:B--23--:R-:W2:Y:S01]  /*2810*/  LDL.64 R6, [R1+0x28] ;  /* 0x0000280001067983 */ /* 0x00cea20000100a00 */
[----:B-----5:R-:W-:-:S04]  /*2820*/  ISETP.EQ.AND P0, PT, R32, R30, P0 ;  /* 0x0000001e2000720c */ /* 0x020fc80000702270 */
[----:B------:R-:W-:Y:S02]  /*2830*/  ISETP.EQ.AND P0, PT, R33, R31, P0 ;  /* 0x0000001f2100720c */ /* 0x000fe40000702270 */
[----:B------:R-:W3:Y:S04]  /*2840*/  LDL.64 R30, [R1+0x30] ;  /* 0x00003000011e7983 */ /* 0x000ee80000100a00 */
[----:B------:R-:W5:Y:S01]  /*2850*/  LDL.64 R32, [R1+0x38] ;  /* 0x0000380001207983 */ /* 0x000f620000100a00 */
[----:B------:R-:W-:-:S04]  /*2860*/  ISETP.EQ.AND P0, PT, R18, R20, P0 ;  /* 0x000000141200720c */ /* 0x000fc80000702270 */
[----:B------:R-:W-:-:S04]  /*2870*/  ISETP.EQ.AND P0, PT, R19, R21, P0 ;  /* 0x000000151300720c */ /* 0x000fc80000702270 */
[----:B------:R-:W-:-:S04]  /*2880*/  ISETP.EQ.AND P0, PT, R14, R16, P0 ;  /* 0x000000100e00720c */ /* 0x000fc80000702270 */
[----:B------:R-:W-:-:S04]  /*2890*/  ISETP.EQ.AND P0, PT, R15, R17, P0 ;  /* 0x000000110f00720c */ /* 0x000fc80000702270 */
[----:B----4-:R-:W-:-:S04]  /*28a0*/  ISETP.EQ.AND P0, PT, R10, R12, P0 ;  /* 0x0000000c0a00720c */ /* 0x010fc80000702270 */
[----:B------:R-:W-:-:S04]  /*28b0*/  ISETP.EQ.AND P0, PT, R11, R13, P0 ;  /* 0x0000000d0b00720c */ /* 0x000fc80000702270 */
[----:B--2---:R-:W-:-:S04]  /*28c0*/  ISETP.EQ.AND P0, PT, R6, R8, P0 ;  /* 0x000000080600720c */ /* 0x004fc80000702270 */
[----:B------:R-:W-:-:S04]  /*28d0*/  ISETP.EQ.AND P0, PT, R7, R9, P0 ;  /* 0x000000090700720c */ /* 0x000fc80000702270 */
[----:B---3--:R-:W-:-:S04]  /*28e0*/  ISETP.EQ.AND P0, PT, R30, R4, P0 ;  /* 0x000000041e00720c */ /* 0x008fc80000702270 */
[----:B------:R-:W-:Y:S02]  /*28f0*/  ISETP.EQ.AND P0, PT, R31, R5, P0 ;  /* 0x000000051f00720c */ /* 0x000fe40000702270 */
[----:B-----5:R-:W-:Y:S02]  /*2900*/  ISETP.EQ.AND P1, PT, R33, R3, PT ;  /* 0x000000032100720c */ /* 0x020fe40003f22270 */
[----:B------:R-:W-:-:S13]  /*2910*/  ISETP.EQ.AND P0, PT, R32, R2, P0 ;  /* 0x000000022000720c */ /* 0x000fda0000702270 */
[----:B------:R-:W-:Y:S05]  /*2920*/  @P0 BRA P1, `(.L_x_42) ;  /* 0x0000002800080947 */ /* 0x000fea0000800000 */
[----:B------:R-:W-:Y:S01]  /*2930*/  BSSY.RECONVERGENT B2, `(.L_x_81) ;  /* 0x0000017000027945 */ /* 0x000fe20003800200 */
[----:B------:R-:W-:-:S07]  /*2940*/  IMAD.MOV.U32 R5, RZ, RZ, R23 ;  /* 0x000000ffff057224 */ /* 0x000fce00078e0017 */
.L_x_82:
[----:B------:R-:W-:Y:S01]  /*2950*/  SHF.R.U32.HI R3, RZ, 0x2, R28 ;  /* 0x00000002ff037819 */ /* 0x000fe2000001161c */
[----:B------:R-:W-:-:S03]  /*2960*/  IMAD.SHL.U32 R2, R24, 0x10, RZ ;  /* 0x0000001018027824 */ /* 0x000fc600078e00ff */
[----:B------:R-:W-:-:S05]  /*2970*/  LOP3.LUT R3, R3, R28, RZ, 0x3c, !PT ;  /* 0x0000001c03037212 */ /* 0x000fca00078e3cff */
[----:B------:R-:W-:-:S05]  /*2980*/  IMAD.SHL.U32 R4, R3, 0x2, RZ ;  /* 0x0000000203047824 */ /* 0x000fca00078e00ff */
[----:B------:R-:W-:Y:S01]  /*2990*/  LOP3.LUT R3, R3, R4, R2, 0x96, !PT ;  /* 0x0000000403037212 */ /* 0x000fe200078e9602 */
[----:B------:R-:W-:Y:S02]  /*29a0*/  IMAD.MOV.U32 R4, RZ, RZ, R26 ;  /* 0x000000ffff047224 */ /* 0x000fe400078e001a */
[----:B------:R-:W-:Y:S01]  /*29b0*/  VIADD R26, R26, 0x587c5 ;  /* 0x000587c51a1a7836 */ /* 0x000fe20000000000 */
        /* <DEDUP_REMOVED lines=15> */
.L_x_81:
[----:B------:R-:W-:Y:S01]  /*2ab0*/  SHF.R.U32.HI R2, RZ, 0x2, R28 ;  /* 0x00000002ff027819 */ /* 0x000fe2000001161c */
[----:B------:R-:W-:Y:S02]  /*2ac0*/  IMAD.SHL.U32 R6, R24, 0x10, RZ ;  /* 0x0000001018067824 */ /* 0x000fe400078e00ff */
[----:B------:R-:W-:Y:S01]  /*2ad0*/  VIADD R26, R4, 0xb0f8a ;  /* 0x000b0f8a041a7836 */ /* 0x000fe20000000000 */
[----:B------:R-:W-:Y:S01]  /*2ae0*/  LOP3.LUT R2, R2, R28, RZ, 0x3c, !PT ;  /* 0x0000001c02027212 */ /* 0x000fe200078e3cff */
[----:B------:R-:W-:Y:S02]  /*2af0*/  IMAD.MOV.U32 R4, RZ, RZ, R22 ;  /* 0x000000ffff047224 */ /* 0x000fe400078e0016 */
[--C-:B------:R-:W-:Y:S01]  /*2b00*/  IMAD.MOV.U32 R8, RZ, RZ, R24.reuse ;  /* 0x000000ffff087224 */ /* 0x100fe200078e0018 */
[----:B------:R2:W-:Y:S01]  /*2b10*/  STG.E.64 desc[UR6][R34.64], R26 ;  /* 0x0000001a22007986 */ /* 0x0005e2000c101b06 */
[C---:B------:R-:W-:Y:S02]  /*2b20*/  IMAD.SHL.U32 R3, R2.reuse, 0x2, RZ ;  /* 0x0000000202037824 */ /* 0x040fe400078e00ff */
[----:B------:R-:W-:Y:S01]  /*2b30*/  IMAD.MOV.U32 R28, RZ, RZ, R27 ;  /* 0x000000ffff1c7224 */ /* 0x000fe200078e001b */
[----:B------:R4:W-:Y:S01]  /*2b40*/  STG.E.64 desc[UR6][R34.64+0x8], R4 ;  /* 0x0000080422007986 */ /* 0x0009e2000c101b06 */
[----:B------:R-:W-:Y:S01]  /*2b50*/  IMAD.MOV.U32 R23, RZ, RZ, R24 ;  /* 0x000000ffff177224 */ /* 0x000fe200078e0018 */
[----:B------:R-:W-:-:S04]  /*2b60*/  LOP3.LUT R3, R2, R3, R6, 0x96, !PT ;  /* 0x0000000302037212 */ /* 0x000fc800078e9606 */
[----:B------:R-:W-:Y:S01]  /*2b70*/  LOP3.LUT R9, R3, R24, RZ, 0x3c, !PT ;  /* 0x0000001803097212 */ /* 0x000fe200078e3cff */
[----:B------:R-:W-:Y:S02]  /*2b80*/  IMAD.MOV.U32 R3, RZ, RZ, 0x4 ;  /* 0x00000004ff037424 */ /* 0x000fe400078e00ff */
[----:B--2---:R-:W-:Y:S02]  /*2b90*/  IMAD.MOV.U32 R27, RZ, RZ, R22 ;  /* 0x000000ffff1b7224 */ /* 0x004fe400078e0016 */
[----:B------:R4:W-:Y:S01]  /*2ba0*/  STG.E.64 desc[UR6][R34.64+0x10], R8 ;  /* 0x0000100822007986 */ /* 0x0009e2000c101b06 */
[----:B------:R-:W-:Y:S02]  /*2bb0*/  IMAD.IADD R2, R9, 0x1, R26 ;  /* 0x0000000109027824 */ /* 0x000fe400078e021a */
[----:B------:R-:W-:Y:S02]  /*2bc0*/  IMAD.MOV.U32 R22, RZ, RZ, R5 ;  /* 0x000000ffff167224 */ /* 0x000fe400078e0005 */
[----:B------:R-:W-:-:S02]  /*2bd0*/  IMAD R2, R2, -0x33333333, RZ ;  /* 0xcccccccd02027824 */ /* 0x000fc400078e02ff */
[----:B------:R-:W-:-:S03]  /*2be0*/  IMAD.MOV.U32 R24, RZ, RZ, R9 ;  /* 0x000000ffff187224 */ /* 0x000fc600078e0009 */
[----:B------:R-:W-:-:S04]  /*2bf0*/  SHF.L.W.U32.HI R2, R2, 0x1f, R2 ;  /* 0x0000001f02027819 */ /* 0x000fc80000010e02 */
[----:B------:R-:W-:-:S04]  /*2c00*/  ISETP.GE.U32.AND P0, PT, R2, 0x1999999a, PT ;  /* 0x1999999a0200780c */ /* 0x000fc80003f06070 */
[----:B------:R-:W-:-:S05]  /*2c10*/  SEL R2, R3, 0x2, !P0 ;  /* 0x0000000203027807 */ /* 0x000fca0004000000 */
[----:B------:R4:W-:Y:S01]  /*2c20*/  STL [R7], R2 ;  /* 0x0000000207007387 */ /* 0x0009e20000100800 */
[----:B------:R-:W-:Y:S05]  /*2c30*/  BRA `(.L_x_42) ;  /* 0x0000002400447947 */ /* 0x000fea0003800000 */
.L_x_4:
[----:B------:R-:W-:-:S13]  /*2c40*/  ISETP.NE.AND P0, PT, R2, 0x2, PT ;  /* 0x000000020200780c */ /* 0x000fda0003f05270 */
        /* <DEDUP_REMOVED lines=15> */
[----:B-----5:R-:W-:-:S13]  /*2d40*/  ISETP.NE.AND P0, PT, R12, RZ, PT ;  /* 0x000000ff0c00720c */ /* 0x020fda0003f05270 */
        /* <DEDUP_REMOVED lines=9> */
.L_x_86:
[----:B------:R2:W-:Y:S01]  /*2de0*/  STL [R1+0x30], R2 ;  /* 0x0000300201007387 */ /* 0x0005e20000100800 */
[----:B------:R-:W-:-:S07]  /*2df0*/  IMAD.MOV.U32 R25, RZ, RZ, RZ ;  /* 0x000000ffff197224 */ /* 0x000fce00078e00ff */
.L_x_85:
[----:B------:R-:W-:Y:S05]  /*2e00*/  BSYNC.RECONVERGENT B2 ;  /* 0x0000000000027941 */ /* 0x000fea0003800200 */
.L_x_84:
        /* <DEDUP_REMOVED lines=12> */
[----:B---3--:R-:W-:Y:S01]  /*2ed0*/  @!P0 IMAD.IADD R25, R25, 0x1, R18 ;  /* 0x0000000119198824 */ /* 0x008fe200078e0212 */
[----:B------:R4:W-:Y:S01]  /*2ee0*/  @!P0 STL [R19], R18 ;  /* 0x0000001213008387 */ /* 0x0009e20000100800 */
[----:B------:R-:W-:Y:S05]  /*2ef0*/  BRA `(.L_x_88) ;  /* 0x0000000000047947 */ /* 0x000fea0003800000 */
.L_x_89:
[----:B------:R4:W-:Y:S02]  /*2f00*/  STL [R19], R6 ;  /* 0x0000000613007387 */ /* 0x0009e40000100800 */
.L_x_88:
[----:B------:R-:W-:Y:S05]  /*2f10*/  BSYNC.RECONVERGENT B2 ;  /* 0x0000000000027941 */ /* 0x000fea0003800200 */
.L_x_87:
[----:B------:R-:W-:Y:S01]  /*2f20*/  ISETP.NE.AND P0, PT, R20, RZ, PT ;  /* 0x000000ff1400720c */ /* 0x000fe20003f05270 */
[----:B------:R-:W-:-:S12]  /*2f30*/  BSSY.RECONVERGENT B2, `(.L_x_90) ;  /* 0x0000010000027945 */ /* 0x000fd80003800200 */
[----:B------:R-:W-:Y:S05]  /*2f40*/  @!P0 BRA `(.L_x_91) ;  /* 0x0000000000388947 */ /* 0x000fea0003800000 */
[----:B----4-:R-:W-:Y:S01]  /*2f50*/  LEA R19, R16, UR5, 0x4 ;  /* 0x0000000510137c11 */ /* 0x010fe2000f8e20ff */
[----:B------:R4:W-:Y:S04]  /*2f60*/  STL [R1], RZ ;  /* 0x000000ff01007387 */ /* 0x0009e80000100800 */
[----:B------:R-:W5:Y:S02]  /*2f70*/  LDL R17, [R19] ;  /* 0x0000000013117983 */ /* 0x000f640000100800 */
[----:B-----5:R-:W-:-:S13]  /*2f80*/  ISETP.NE.AND P0, PT, R17, RZ, PT ;  /* 0x000000ff1100720c */ /* 0x020fda0003f05270 */
[----:B----4-:R-:W-:Y:S05]  /*2f90*/  @!P0 BRA `(.L_x_92) ;  /* 0x0000000000208947 */ /* 0x010fea0003800000 */
[----:B------:R-:W-:-:S13]  /*2fa0*/  ISETP.NE.AND P0, PT, R17, R20, PT ;  /* 0x000000141100720c */ /* 0x000fda0003f05270 */
[----:B------:R-:W-:-:S05]  /*2fb0*/  @P0 VIADD R16, R16, 0xffffffff ;  /* 0xffffffff10100836 */ /* 0x000fca0000000000 */
[----:B------:R-:W-:Y:S01]  /*2fc0*/  @P0 LEA R17, R16, UR5, 0x4 ;  /* 0x0000000510110c11 */ /* 0x000fe2000f8e20ff */
[----:B------:R-:W-:-:S04]  /*2fd0*/  @!P0 IMAD.SHL.U32 R16, R20, 0x2, RZ ;  /* 0x0000000214108824 */ /* 0x000fc800078e00ff */
[----:B------:R4:W-:Y:S01]  /*2fe0*/  @P0 STL [R17], R20 ;  /* 0x0000001411000387 */ /* 0x0009e20000100800 */
[----:B---3--:R-:W-:-:S03]  /*2ff0*/  @!P0 IMAD.IADD R25, R25, 0x1, R16 ;  /* 0x0000000119198824 */ /* 0x008fc600078e0210 */
[----:B------:R4:W-:Y:S01]  /*3000*/  @!P0 STL [R19], R16 ;  /* 0x0000001013008387 */ /* 0x0009e20000100800 */
[----:B------:R-:W-:Y:S05]  /*3010*/  BRA `(.L_x_91) ;  /* 0x0000000000047947 */ /* 0x000fea0003800000 */
.L_x_92:
[----:B------:R4:W-:Y:S02]  /*3020*/  STL [R19], R20 ;  /* 0x0000001413007387 */ /* 0x0009e40000100800 */
.L_x_91:
[----:B------:R-:W-:Y:S05]  /*3030*/  BSYNC.RECONVERGENT B2 ;  /* 0x0000000000027941 */ /* 0x000fea0003800200 */
.L_x_90:
[----:B------:R-:W-:Y:S01]  /*3040*/  ISETP.NE.AND P1, PT, R13, RZ, PT ;  /* 0x000000ff0d00720c */ /* 0x000fe20003f25270 */
[----:B------:R-:W-:Y:S01]  /*3050*/  BSSY.RECONVERGENT B2, `(.L_x_93) ;  /* 0x0000010000027945 */ /* 0x000fe20003800200 */
[----:B------:R-:W-:Y:S01]  /*3060*/  ISETP.NE.AND P0, PT, R3, RZ, PT ;  /* 0x000000ff0300720c */ /* 0x000fe20003f05270 */
[----:B----4-:R-:W-:-:S10]  /*3070*/  IMAD.MOV.U32 R16, RZ, RZ, 0x3 ;  /* 0x00000003ff107424 */ /* 0x010fd400078e00ff */
[----:B------:R4:W-:Y:S02]  /*3080*/  @P1 STL [R1+0x34], R13 ;  /* 0x0000340d01001387 */ /* 0x0009e40000100800 */
[----:B------:R-:W-:Y:S05]  /*3090*/  @!P0 BRA `(.L_x_94) ;  /* 0x00000000002c8947 */ /* 0x000fea0003800000 */
[----:B------:R0:W-:Y:S01]  /*30a0*/  STL [R1+0x24], RZ ;  /* 0x000024ff01007387 */ /* 0x0001e20000100800 */
[----:B------:R-:W-:Y:S05]  /*30b0*/  @!P1 BRA `(.L_x_95) ;  /* 0x0000000000209947 */ /* 0x000fea0003800000 */
[----:B------:R-:W-:-:S13]  /*30c0*/  ISETP.NE.AND P0, PT, R13, R3, PT ;  /* 0x000000030d00720c */ /* 0x000fda0003f05270 */
[----:B------:R-:W-:Y:S01]  /*30d0*/  @!P0 IMAD.SHL.U32 R18, R3, 0x2, RZ ;  /* 0x0000000203128824 */ /* 0x000fe200078e00ff */
[----:B------:R0:W-:Y:S01]  /*30e0*/  @P0 STL [R1+0x24], R3 ;  /* 0x0000240301000387 */ /* 0x0001e20000100800 */
[----:B------:R-:W-:Y:S02]  /*30f0*/  @P0 IMAD.MOV.U32 R16, RZ, RZ, 0x2 ;  /* 0x00000002ff100424 */ /* 0x000fe400078e00ff */
[----:B---3--:R-:W-:Y:S01]  /*3100*/  @!P0 IMAD.IADD R25, R25, 0x1, R18 ;  /* 0x0000000119198824 */ /* 0x008fe200078e0212 */
[----:B------:R0:W-:Y:S01]  /*3110*/  @!P0 STL [R1+0x34], R18 ;  /* 0x0000341201008387 */ /* 0x0001e20000100800 */
[----:B------:R-:W-:Y:S01]  /*3120*/  @!P0 IMAD.MOV.U32 R16, RZ, RZ, 0x2 ;  /* 0x00000002ff108424 */ /* 0x000fe200078e00ff */
[----:B------:R-:W-:Y:S06]  /*3130*/  BRA `(.L_x_94) ;  /* 0x0000000000047947 */ /* 0x000fec0003800000 */
.L_x_95:
[----:B------:R0:W-:Y:S02]  /*3140*/  STL [R1+0x34], R3 ;  /* 0x0000340301007387 */ /* 0x0001e40000100800 */
.L_x_94:
[----:B------:R-:W-:Y:S05]  /*3150*/  BSYNC.RECONVERGENT B2 ;  /* 0x0000000000027941 */ /* 0x000fea0003800200 */
.L_x_93:
[----:B------:R-:W-:Y:S01]  /*3160*/  ISETP.NE.AND P0, PT, R7, RZ, PT ;  /* 0x000000ff0700720c */ /* 0x000fe20003f05270 */
[----:B------:R-:W-:-:S12]  /*3170*/  BSSY.RECONVERGENT B2, `(.L_x_96) ;  /* 0x000000f000027945 */ /* 0x000fd80003800200 */
[----:B------:R-:W-:Y:S05]  /*3180*/  @!P0 BRA `(.L_x_97) ;  /* 0x0000000000348947 */ /* 0x000fea0003800000 */
[----:B------:R-:W-:Y:S01]  /*3190*/  LEA R30, R16, UR5, 0x4 ;  /* 0x00000005101e7c11 */ /* 0x000fe2000f8e20ff */
[----:B------:R1:W-:Y:S04]  /*31a0*/  STL [R1+0x14], RZ ;  /* 0x000014ff01007387 */ /* 0x0003e80000100800 */
[----:B0-----:R-:W5:Y:S02]  /*31b0*/  LDL R18, [R30+0x4] ;  /* 0x000004001e127983 */ /* 0x001f640000100800 */
[----:B-----5:R-:W-:-:S13]  /*31c0*/  ISETP.NE.AND P0, PT, R18, RZ, PT ;  /* 0x000000ff1200720c */ /* 0x020fda0003f05270 */
[----:B-1----:R-:W-:Y:S05]  /*31d0*/  @!P0 BRA `(.L_x_98) ;  /* 0x00000000001c8947 */ /* 0x002fea0003800000 */
[----:B------:R-:W-:Y:S01]  /*31e0*/  ISETP.NE.AND P0, PT, R18, R7, PT ;  /* 0x000000071200720c */ /* 0x000fe20003f05270 */
[----:B------:R-:W-:-:S12]  /*31f0*/  VIADD R16, R16, 0xffffffff ;  /* 0xffffffff10107836 */ /* 0x000fd80000000000 */
[----:B------:R-:W-:Y:S01]  /*3200*/  @!P0 IMAD.SHL.U32 R17, R7, 0x2, RZ ;  /* 0x0000000207118824 */ /* 0x000fe200078e00ff */
[----:B------:R0:W-:Y:S03]  /*3210*/  @P0 STL [R30+-0xc], R7 ;  /* 0xfffff4071e000387 */ /* 0x0001e60000100800 */
[----:B---3--:R-:W-:Y:S01]  /*3220*/  @!P0 IMAD.IADD R25, R25, 0x1, R17 ;  /* 0x0000000119198824 */ /* 0x008fe200078e0211 */
[----:B------:R0:W-:Y:S01]  /*3230*/  @!P0 STL [R30+0x4], R17 ;  /* 0x000004111e008387 */ /* 0x0001e20000100800 */
[----:B------:R-:W-:Y:S05]  /*3240*/  BRA `(.L_x_97) ;  /* 0x0000000000047947 */ /* 0x000fea0003800000 */
.L_x_98:
[----:B------:R0:W-:Y:S02]  /*3250*/  STL [R30+0x4], R7 ;  /* 0x000004071e007387 */ /* 0x0001e40000100800 */
.L_x_97:
[----:B------:R-:W-:Y:S05]  /*3260*/  BSYNC.RECONVERGENT B2 ;  /* 0x0000000000027941 */ /* 0x000fea0003800200 */
.L_x_96:
[----:B------:R-:W-:Y:S01]  /*3270*/  ISETP.NE.AND P0, PT, R21, RZ, PT ;  /* 0x000000ff1500720c */ /* 0x000fe20003f05270 */
[----:B------:R-:W-:-:S12]  /*3280*/  BSSY.RECONVERGENT B2, `(.L_x_99) ;  /* 0x0000011000027945 */ /* 0x000fd80003800200 */
[----:B------:R-:W-:Y:S05]  /*3290*/  @!P0 BRA `(.L_x_100) ;  /* 0x00000000003c8947 */ /* 0x000fea0003800000 */
[----:B0-----:R-:W-:Y:S01]  /*32a0*/  VIADD R17, R1, 0x4 ;  /* 0x0000000401117836 */ /* 0x001fe20000000000 */
[----:B------:R0:W-:Y:S03]  /*32b0*/  STL [R1+0x4], RZ ;  /* 0x000004ff01007387 */ /* 0x0001e60000100800 */
[----:B------:R-:W-:-:S05]  /*32c0*/  IMAD R30, R16, 0x10, R17 ;  /* 0x00000010101e7824 */ /* 0x000fca00078e0211 */
[----:B------:R-:W5:Y:S02]  /*32d0*/  LDL R18, [R30] ;  /* 0x000000001e127983 */ /* 0x000f640000100800 */
[----:B-----5:R-:W-:-:S13]  /*32e0*/  ISETP.NE.AND P0, PT, R18, RZ, PT ;  /* 0x000000ff1200720c */ /* 0x020fda0003f05270 */
[----:B0-----:R-:W-:Y:S05]  /*32f0*/  @!P0 BRA `(.L_x_101) ;  /* 0x0000000000208947 */ /* 0x001fea0003800000 */
[----:B------:R-:W-:-:S13]  /*3300*/  ISETP.NE.AND P0, PT, R18, R21, PT ;  /* 0x000000151200720c */ /* 0x000fda0003f05270 */
[----:B------:R-:W-:Y:S02]  /*3310*/  @P0 VIADD R16, R16, 0xffffffff ;  /* 0xffffffff10100836 */ /* 0x000fe40000000000 */
[----:B------:R-:W-:-:S03]  /*3320*/  @!P0 IMAD.SHL.U32 R17, R21, 0x2, RZ ;  /* 0x0000000215118824 */ /* 0x000fc600078e00ff */
[----:B------:R-:W-:Y:S01]  /*3330*/  @P0 LEA R16, R16, UR5, 0x4 ;  /* 0x0000000510100c11 */ /* 0x000fe2000f8e20ff */
[----:B---3--:R-:W-:-:S04]  /*3340*/  @!P0 IMAD.IADD R25, R25, 0x1, R17 ;  /* 0x0000000119198824 */ /* 0x008fc800078e0211 */
[----:B------:R0:W-:Y:S04]  /*3350*/  @P0 STL [R16+0x4], R21 ;  /* 0x0000041510000387 */ /* 0x0001e80000100800 */
[----:B------:R0:W-:Y:S01]  /*3360*/  @!P0 STL [R30], R17 ;  /* 0x000000111e008387 */ /* 0x0001e20000100800 */
[----:B------:R-:W-:Y:S05]  /*3370*/  BRA `(.L_x_100) ;  /* 0x0000000000047947 */ /* 0x000fea0003800000 */
.L_x_101:
[----:B------:R0:W-:Y:S02]  /*3380*/  STL [R30], R21 ;  /* 0x000000151e007387 */ /* 0x0001e40000100800 */
.L_x_100:
[----:B------:R-:W-:Y:S05]  /*3390*/  BSYNC.RECONVERGENT B2 ;  /* 0x0000000000027941 */ /* 0x000fea0003800200 */
.L_x_99:
[----:B------:R-:W-:Y:S01]  /*33a0*/  ISETP.NE.AND P1, PT, R14, RZ, PT ;  /* 0x000000ff0e00720c */ /* 0x000fe20003f25270 */
[----:B------:R-:W-:Y:S01]  /*33b0*/  BSSY.RECONVERGENT B2, `(.L_x_102) ;  /* 0x0000010000027945 */ /* 0x000fe20003800200 */
[----:B------:R-:W-:Y:S01]  /*33c0*/  ISETP.NE.AND P0, PT, R10, RZ, PT ;  /* 0x000000ff0a00720c */ /* 0x000fe20003f05270 */
[----:B0-----:R-:W-:-:S10]  /*33d0*/  IMAD.MOV.U32 R16, RZ, RZ, 0x3 ;  /* 0x00000003ff107424 */ /* 0x001fd400078e00ff */
        /* <DEDUP_REMOVED lines=12> */
.L_x_104:
[----:B------:R0:W-:Y:S02]  /*34a0*/  STL [R1+0x38], R10 ;  /* 0x0000380a01007387 */ /* 0x0001e40000100800 */
.L_x_103:
[----:B------:R-:W-:Y:S05]  /*34b0*/  BSYNC.RECONVERGENT B2 ;  /* 0x0000000000027941 */ /* 0x000fea0003800200 */
.L_x_102:
[----:B------:R-:W-:Y:S01]  /*34c0*/  ISETP.NE.AND P0, PT, R8, RZ, PT ;  /* 0x000000ff0800720c */ /* 0x000fe20003f05270 */
[----:B------:R-:W-:-:S12]  /*34d0*/  BSSY.RECONVERGENT B2, `(.L_x_105) ;  /* 0x000000f000027945 */ /* 0x000fd80003800200 */
[----:B------:R-:W-:Y:S05]  /*34e0*/  @!P0 BRA `(.L_x_106) ;  /* 0x0000000000348947 */ /* 0x000fea0003800000 */
[----:B------:R-:W-:Y:S01]  /*34f0*/  LEA R19, R16, UR5, 0x4 ;  /* 0x0000000510137c11 */ /* 0x000fe2000f8e20ff */
[----:B------:R0:W-:Y:S04]  /*3500*/  STL [R1+0x18], RZ ;  /* 0x000018ff01007387 */ /* 0x0001e80000100800 */
[----:B------:R-:W5:Y:S02]  /*3510*/  LDL R17, [R19+0x8] ;  /* 0x0000080013117983 */ /* 0x000f640000100800 */
[----:B-----5:R-:W-:-:S13]  /*3520*/  ISETP.NE.AND P0, PT, R17, RZ, PT ;  /* 0x000000ff1100720c */ /* 0x020fda0003f05270 */
[----:B0-----:R-:W-:Y:S05]  /*3530*/  @!P0 BRA `(.L_x_107) ;  /* 0x00000000001c8947 */ /* 0x001fea0003800000 */
[----:B------:R-:W-:Y:S01]  /*3540*/  ISETP.NE.AND P0, PT, R17, R8, PT ;  /* 0x000000081100720c */ /* 0x000fe20003f05270 */
[----:B------:R-:W-:-:S12]  /*3550*/  VIADD R16, R16, 0xffffffff ;  /* 0xffffffff10107836 */ /* 0x000fd80000000000 */
[----:B------:R-:W-:Y:S01]  /*3560*/  @!P0 IMAD.SHL.U32 R18, R8, 0x2, RZ ;  /* 0x0000000208128824 */ /* 0x000fe200078e00ff */
[----:B------:R0:W-:Y:S03]  /*3570*/  @P0 STL [R19+-0x8], R8 ;  /* 0xfffff80813000387 */ /* 0x0001e60000100800 */
[----:B---3--:R-:W-:Y:S01]  /*3580*/  @!P0 IMAD.IADD R25, R25, 0x1, R18 ;  /* 0x0000000119198824 */ /* 0x008fe200078e0212 */
[----:B------:R0:W-:Y:S01]  /*3590*/  @!P0 STL [R19+0x8], R18 ;  /* 0x0000081213008387 */ /* 0x0001e20000100800 */
[----:B------:R-:W-:Y:S05]  /*35a0*/  BRA `(.L_x_106) ;  /* 0x0000000000047947 */ /* 0x000fea0003800000 */
.L_x_107:
[----:B------:R0:W-:Y:S02]  /*35b0*/  STL [R19+0x8], R8 ;  /* 0x0000080813007387 */ /* 0x0001e40000100800 */
.L_x_106:
[----:B------:R-:W-:Y:S05]  /*35c0*/  BSYNC.RECONVERGENT B2 ;  /* 0x0000000000027941 */ /* 0x000fea0003800200 */
.L_x_105:
        /* <DEDUP_REMOVED lines=10> */
[----:B------:R-:W-:-:S05]  /*3670*/  @P0 VIADD R16, R16, 0xffffffff ;  /* 0xffffffff10100836 */ /* 0x000fca0000000000 */
[----:B------:R-:W-:Y:S01]  /*3680*/  @P0 LEA R17, R16, UR5, 0x4 ;  /* 0x0000000510110c11 */ /* 0x000fe2000f8e20ff */
[----:B------:R-:W-:-:S04]  /*3690*/  @!P0 IMAD.SHL.U32 R16, R4, 0x2, RZ ;  /* 0x0000000204108824 */ /* 0x000fc800078e00ff */
[----:B------:R0:W-:Y:S01]  /*36a0*/  @P0 STL [R17+0x8], R4 ;  /* 0x0000080411000387 */ /* 0x0001e20000100800 */
[----:B---3--:R-:W-:-:S03]  /*36b0*/  @!P0 IMAD.IADD R25, R25, 0x1, R16 ;  /* 0x0000000119198824 */ /* 0x008fc600078e0210 */
[----:B------:R0:W-:Y:S01]  /*36c0*/  @!P0 STL [R19], R16 ;  /* 0x0000001013008387 */ /* 0x0001e20000100800 */
[----:B------:R-:W-:Y:S05]  /*36d0*/  BRA `(.L_x_109) ;  /* 0x0000000000047947 */ /* 0x000fea0003800000 */
.L_x_110:
[----:B------:R0:W-:Y:S02]  /*36e0*/  STL [R19], R4 ;  /* 0x0000000413007387 */ /* 0x0001e40000100800 */
.L_x_109:
[----:B------:R-:W-:Y:S05]  /*36f0*/  BSYNC.RECONVERGENT B2 ;  /* 0x0000000000027941 */ /* 0x000fea0003800200 */
.L_x_108:
        /* <DEDUP_REMOVED lines=16> */
.L_x_113:
[----:B------:R0:W-:Y:S02]  /*3800*/  STL [R1+0x3c], R11 ;  /* 0x00003c0b01007387 */ /* 0x0001e40000100800 */
.L_x_112:
[----:B------:R-:W-:Y:S05]  /*3810*/  BSYNC.RECONVERGENT B2 ;  /* 0x0000000000027941 */ /* 0x000fea0003800200 */
.L_x_111:
        /* <DEDUP_REMOVED lines=15> */
.L_x_116:
[----:B------:R0:W-:Y:S02]  /*3910*/  STL [R30+0xc], R9 ;  /* 0x00000c091e007387 */ /* 0x0001e40000100800 */
.L_x_115:
[----:B------:R-:W-:Y:S05]  /*3920*/  BSYNC.RECONVERGENT B2 ;  /* 0x0000000000027941 */ /* 0x000fea0003800200 */
.L_x_114:
        /* <DEDUP_REMOVED lines=17> */
.L_x_119:
[----:B------:R0:W-:Y:S02]  /*3a40*/  STL [R30], R5 ;  /* 0x000000051e007387 */ /* 0x0001e40000100800 */
.L_x_118:
[----:B------:R-:W-:Y:S05]  /*3a50*/  BSYNC.RECONVERGENT B2 ;  /* 0x0000000000027941 */ /* 0x000fea0003800200 */
.L_x_117:
[----:B0-----:R-:W5:Y:S04]  /*3a60*/  LDL.64 R30, [R1] ;  /* 0x00000000011e7983 */ /* 0x001f680000100a00 */
[----:B------:R-:W2:Y:S04]  /*3a70*/  LDL.64 R16, [R1+0x8] ;  /* 0x0000080001107983 */ /* 0x000ea80000100a00 */
[----:B------:R-:W3:Y:S01]  /*3a80*/  LDL.64 R18, [R1+0x10] ;  /* 0x0000100001127983 */ /* 0x000ee20000100a00 */
[----:B-----5:R-:W-:-:S04]  /*3a90*/  ISETP.NE.AND P0, PT, R31, R21, PT ;  /* 0x000000151f00720c */ /* 0x020fc80003f05270 */
[----:B------:R-:W-:Y:S02]  /*3aa0*/  ISETP.EQ.AND P0, PT, R30, R20, !P0 ;  /* 0x000000141e00720c */ /* 0x000fe40004702270 */
[----:B------:R-:W5:Y:S04]  /*3ab0*/  LDL.64 R20, [R1+0x18] ;  /* 0x0000180001147983 */ /* 0x000f680000100a00 */
[----:B------:R-:W4:Y:S01]  /*3ac0*/  LDL.64 R30, [R1+0x20] ;  /* 0x00002000011e7983 */ /* 0x000f220000100a00 */
[----:B--2---:R-:W-:-:S04]  /*3ad0*/  ISETP.EQ.AND P0, PT, R16, R4, P0 ;  /* 0x000000041000720c */ /* 0x004fc80000702270 */
[----:B------:R-:W-:Y:S02]  /*3ae0*/  ISETP.EQ.AND P0, PT, R17, R5, P0 ;  /* 0x000000051100720c */ /* 0x000fe40000702270 */
[----:B------:R-:W2:Y:S04]  /*3af0*/  LDL.64 R4, [R1+0x28] ;  /* 0x0000280001047983 */ /* 0x000ea80000100a00 */
[----:B------:R-:W2:Y:S01]  /*3b00*/  LDL.64 R16, [R1+0x30] ;  /* 0x0000300001107983 */ /* 0x000ea20000100a00 */
[----:B---3--:R-:W-:-:S04]  /*3b10*/  ISETP.EQ.AND P0, PT, R18, R6, P0 ;  /* 0x000000061200720c */ /* 0x008fc80000702270 */
[----:B------:R-:W-:Y:S02]  /*3b20*/  ISETP.EQ.AND P0, PT, R19, R7, P0 ;  /* 0x000000071300720c */ /* 0x000fe40000702270 */
[----:B------:R-:W3:Y:S02]  /*3b30*/  LDL.64 R6, [R1+0x38] ;  /* 0x0000380001067983 */ /* 0x000ee40000100a00 */
[----:B-----5:R-:W-:-:S04]  /*3b40*/  ISETP.EQ.AND P0, PT, R20, R8, P0 ;  /* 0x000000081400720c */ /* 0x020fc80000702270 */
[----:B------:R-:W-:-:S04]  /*3b50*/  ISETP.EQ.AND P0, PT, R21, R9, P0 ;  /* 0x000000091500720c */ /* 0x000fc80000702270 */
[----:B----4-:R-:W-:-:S04]  /*3b60*/  ISETP.EQ.AND P0, PT, R30, R2, P0 ;  /* 0x000000021e00720c */ /* 0x010fc80000702270 */
[----:B------:R-:W-:-:S04]  /*3b70*/  ISETP.EQ.AND P0, PT, R31, R3, P0 ;  /* 0x000000031f00720c */ /* 0x000fc80000702270 */
[----:B--2---:R-:W-:-:S04]  /*3b80*/  ISETP.EQ.AND P0, PT, R4, R10, P0 ;  /* 0x0000000a0400720c */ /* 0x004fc80000702270 */
[----:B------:R-:W-:-:S04]  /*3b90*/  ISETP.EQ.AND P0, PT, R5, R11, P0 ;  /* 0x0000000b0500720c */ /* 0x000fc80000702270 */
[----:B------:R-:W-:-:S04]  /*3ba0*/  ISETP.EQ.AND P0, PT, R16, R12, P0 ;  /* 0x0000000c1000720c */ /* 0x000fc80000702270 */
[----:B------:R-:W-:Y:S02]  /*3bb0*/  ISETP.EQ.AND P0, PT, R17, R13, P0 ;  /* 0x0000000d1100720c */ /* 0x000fe40000702270 */
[----:B---3--:R-:W-:Y:S02]  /*3bc0*/  ISETP.EQ.AND P1, PT, R7, R15, PT ;  /* 0x0000000f0700720c */ /* 0x008fe40003f22270 */
[----:B------:R-:W-:-:S13]  /*3bd0*/  ISETP.EQ.AND P0, PT, R6, R14, P0 ;  /* 0x0000000e0600720c */ /* 0x000fda0000702270 */
[----:B------:R-:W-:Y:S05]  /*3be0*/  @P0 BRA P1, `(.L_x_42) ;  /* 0x0000001400580947 */ /* 0x000fea0000800000 */
[----:B------:R-:W-:Y:S01]  /*3bf0*/  BSSY.RECONVERGENT B2, `(.L_x_120) ;  /* 0x0000018000027945 */ /* 0x000fe20003800200 */
[----:B------:R-:W-:Y:S02]  /*3c00*/  VIADD R4, R29, 0xb0f8a ;  /* 0x000b0f8a1d047836 */ /* 0x000fe40000000000 */
[----:B------:R-:W-:-:S07]  /*3c10*/  IMAD.MOV.U32 R5, RZ, RZ, R23 ;  /* 0x000000ffff057224 */ /* 0x000fce00078e0017 */
.L_x_121:
[----:B------:R-:W-:Y:S01]  /*3c20*/  SHF.R.U32.HI R3, RZ, 0x2, R28 ;  /* 0x00000002ff037819 */ /* 0x000fe2000001161c */
[----:B------:R-:W-:-:S03]  /*3c30*/  IMAD.SHL.U32 R2, R24, 0x10, RZ ;  /* 0x0000001018027824 */ /* 0x000fc600078e00ff */
[----:B------:R-:W-:-:S05]  /*3c40*/  LOP3.LUT R3, R3, R28, RZ, 0x3c, !PT ;  /* 0x0000001c03037212 */ /* 0x000fca00078e3cff */
[----:B------:R-:W-:-:S05]  /*3c50*/  IMAD.SHL.U32 R6, R3, 0x2, RZ ;  /* 0x0000000203067824 */ /* 0x000fca00078e00ff */
[----:B------:R-:W-:-:S04]  /*3c60*/  LOP3.LUT R3, R3, R6, R2, 0x96, !PT ;  /* 0x0000000603037212 */ /* 0x000fc800078e9602 */
[----:B------:R-:W-:-:S05]  /*3c70*/  LOP3.LUT R6, R3, R24, RZ, 0x3c, !PT ;  /* 0x0000001803067212 */ /* 0x000fca00078e3cff */
[----:B------:R-:W-:-:S05]  /*3c80*/  IMAD.IADD R2, R6, 0x1, R29 ;  /* 0x0000000106027824 */ /* 0x000fca00078e021d */
[----:B------:R-:W-:-:S04]  /*3c90*/  LEA R2, R2, 0x2c3e28, 0x2 ;  /* 0x002c3e2802027811 */ /* 0x000fc800078e10ff */
        /* <DEDUP_REMOVED lines=8> */
[----:B------:R-:W-:Y:S02]  /*3d20*/  VIADD R4, R4, 0x587c5 ;  /* 0x000587c504047836 */ /* 0x000fe40000000000 */
[----:B------:R-:W-:-:S02]  /*3d30*/  IMAD.MOV.U32 R24, RZ, RZ, R6 ;  /* 0x000000ffff187224 */ /* 0x000fc400078e0006 */
[----:B------:R-:W-:Y:S01]  /*3d40*/  VIADD R29, R29, 0x587c5 ;  /* 0x000587c51d1d7836 */ /* 0x000fe20000000000 */
[----:B--2---:R-:W-:-:S13]  /*3d50*/  ISETP.NE.AND P0, PT, R2, RZ, PT ;  /* 0x000000ff0200720c */ /* 0x004fda0003f05270 */
[----:B------:R-:W-:Y:S05]  /*3d60*/  @P0 BRA `(.L_x_121) ;  /* 0xfffffffc00ac0947 */ /* 0x000fea000383ffff */
[----:B------:R-:W-:Y:S05]  /*3d70*/  BSYNC.RECONVERGENT B2 ;  /* 0x0000000000027941 */ /* 0x000fea0003800200 */
.L_x_120:
[----:B------:R-:W-:Y:S01]  /*3d80*/  SHF.R.U32.HI R2, RZ, 0x2, R28 ;  /* 0x00000002ff027819 */ /* 0x000fe2000001161c */
[----:B------:R-:W-:Y:S02]  /*3d90*/  IMAD.SHL.U32 R6, R24, 0x10, RZ ;  /* 0x0000001018067824 */ /* 0x000fe400078e00ff */
[----:B------:R-:W-:Y:S01]  /*3da0*/  VIADD R26, R29, 0xb0f8a ;  /* 0x000b0f8a1d1a7836 */ /* 0x000fe20000000000 */
[----:B------:R-:W-:Y:S01]  /*3db0*/  LOP3.LUT R2, R2, R28, RZ, 0x3c, !PT ;  /* 0x0000001c02027212 */ /* 0x000fe200078e3cff */
[----:B------:R-:W-:Y:S02]  /*3dc0*/  IMAD.MOV.U32 R28, RZ, RZ, R27 ;  /* 0x000000ffff1c7224 */ /* 0x000fe400078e001b */
[----:B------:R-:W-:Y:S01]  /*3dd0*/  IMAD.MOV.U32 R23, RZ, RZ, R24 ;  /* 0x000000ffff177224 */ /* 0x000fe200078e0018 */
[----:B------:R0:W-:Y:S01]  /*3de0*/  STG.E.64 desc[UR6][R34.64], R26 ;  /* 0x0000001a22007986 */ /* 0x0001e2000c101b06 */
[----:B------:R-:W-:-:S05]  /*3df0*/  IMAD.SHL.U32 R3, R2, 0x2, RZ ;  /* 0x0000000202037824 */ /* 0x000fca00078e00ff */
[----:B------:R-:W-:Y:S01]  /*3e00*/  LOP3.LUT R3, R2, R3, R6, 0x96, !PT ;  /* 0x0000000302037212 */ /* 0x000fe200078e9606 */
[----:B------:R-:W-:Y:S02]  /*3e10*/  IMAD.MOV.U32 R6, RZ, RZ, 0x4 ;  /* 0x00000004ff067424 */ /* 0x000fe400078e00ff */
[----:B------:R-:W-:Y:S01]  /*3e20*/  IMAD.MOV.U32 R2, RZ, RZ, R24 ;  /* 0x000000ffff027224 */ /* 0x000fe200078e0018 */
[----:B------:R-:W-:Y:S01]  /*3e30*/  LOP3.LUT R3, R3, R24, RZ, 0x3c, !PT ;  /* 0x0000001803037212 */ /* 0x000fe200078e3cff */
[----:B0-----:R-:W-:-:S04]  /*3e40*/  IMAD.MOV.U32 R27, RZ, RZ, R22 ;  /* 0x000000ffff1b7224 */ /* 0x001fc800078e0016 */
[----:B------:R0:W-:Y:S01]  /*3e50*/  STG.E.64 desc[UR6][R34.64+0x10], R2 ;  /* 0x0000100222007986 */ /* 0x0001e2000c101b06 */
[--C-:B------:R-:W-:Y:S02]  /*3e60*/  IMAD.IADD R4, R4, 0x1, R3.reuse ;  /* 0x0000000104047824 */ /* 0x100fe400078e0203 */
[----:B------:R-:W-:Y:S02]  /*3e70*/  IMAD.MOV.U32 R24, RZ, RZ, R3 ;  /* 0x000000ffff187224 */ /* 0x000fe400078e0003 */
[----:B------:R-:W-:-:S05]  /*3e80*/  IMAD.HI.U32 R4, R4, -0x33333333, RZ ;  /* 0xcccccccd04047827 */ /* 0x000fca00078e00ff */
[----:B------:R-:W-:-:S05]  /*3e90*/  SHF.R.U32.HI R4, RZ, 0x3, R4 ;  /* 0x00000003ff047819 */ /* 0x000fca0000011604 */
[----:B------:R-:W-:-:S04]  /*3ea0*/  IMAD R4, R4, -0xa, R3 ;  /* 0xfffffff604047824 */ /* 0x000fc800078e0203 */
[----:B------:R-:W-:-:S05]  /*3eb0*/  IMAD.IADD R4, R29, 0x1, R4 ;  /* 0x000000011d047824 */ /* 0x000fca00078e0204 */
[----:B------:R-:W-:Y:S01]  /*3ec0*/  ISETP.NE.AND P0, PT, R4, -0xb0f8a, PT ;  /* 0xfff4f0760400780c */ /* 0x000fe20003f05270 */
[----:B------:R-:W-:Y:S02]  /*3ed0*/  IMAD.MOV.U32 R4, RZ, RZ, R22 ;  /* 0x000000ffff047224 */ /* 0x000fe400078e0016 */
[----:B------:R-:W-:Y:S01]  /*3ee0*/  IMAD.MOV.U32 R22, RZ, RZ, R5 ;  /* 0x000000ffff167224 */ /* 0x000fe200078e0005 */
[----:B------:R-:W-:Y:S02]  /*3ef0*/  SEL R6, R6, 0x2, !P0 ;  /* 0x0000000206067807 */ /* 0x000fe40004000000 */
[----:B------:R0:W-:Y:S04]  /*3f00*/  STG.E.64 desc[UR6][R34.64+0x8], R4 ;  /* 0x0000080422007986 */ /* 0x0001e8000c101b06 */
[----:B------:R0:W-:Y:S01]  /*3f10*/  STL [R7], R6 ;  /* 0x0000000607007387 */ /* 0x0001e20000100800 */
[----:B------:R-:W-:Y:S05]  /*3f20*/  BRA `(.L_x_42) ;  /* 0x0000001000887947 */ /* 0x000fea0003800000 */
.L_x_83:
        /* <DEDUP_REMOVED lines=24> */
.L_x_124:
[----:B------:R3:W-:Y:S01]  /*40b0*/  STL [R1], R2 ;  /* 0x0000000201007387 */ /* 0x0007e20000100800 */
[----:B------:R-:W-:Y:S02]  /*40c0*/  IMAD.MOV.U32 R25, RZ, RZ, RZ ;  /* 0x000000ffff197224 */ /* 0x000fe400078e00ff */
[----:B------:R-:W-:-:S07]  /*40d0*/  IMAD.MOV.U32 R16, RZ, RZ, RZ ;  /* 0x000000ffff107224 */ /* 0x000fce00078e00ff */
.L_x_123:
[----:B------:R-:W-:Y:S05]  /*40e0*/  BSYNC.RECONVERGENT B2 ;  /* 0x0000000000027941 */ /* 0x000fea0003800200 */
.L_x_122:
        /* <DEDUP_REMOVED lines=15> */
.L_x_127:
[----:B------:R4:W-:Y:S02]  /*41e0*/  STL [R19], R8 ;  /* 0x0000000813007387 */ /* 0x0009e40000100800 */
.L_x_126:
[----:B------:R-:W-:Y:S05]  /*41f0*/  BSYNC.RECONVERGENT B2 ;  /* 0x0000000000027941 */ /* 0x000fea0003800200 */
.L_x_125:
        /* <DEDUP_REMOVED lines=14> */
.L_x_130:
[----:B------:R4:W-:Y:S02]  /*42e0*/  STL [R19], R12 ;  /* 0x0000000c13007387 */ /* 0x0009e40000100800 */
.L_x_129:
[----:B------:R-:W-:Y:S05]  /*42f0*/  BSYNC.RECONVERGENT B2 ;  /* 0x0000000000027941 */ /* 0x000fea0003800200 */
.L_x_128:
[----:B------:R-:W-:Y:S01]  /*4300*/  ISETP.NE.AND P1, PT, R31, RZ, PT ;  /* 0x000000ff1f00720c */ /* 0x000fe20003f25270 */
[----:B------:R-:W-:Y:S01]  /*4310*/  BSSY.RECONVERGENT B2, `(.L_x_131) ;  /* 0x0000011000027945 */ /* 0x000fe20003800200 */
[----:B------:R-:W-:Y:S01]  /*4320*/  ISETP.NE.AND P0, PT, R3, RZ, PT ;  /* 0x000000ff0300720c */ /* 0x000fe20003f05270 */
[----:B----4-:R-:W-:-:S10]  /*4330*/  IMAD.MOV.U32 R16, RZ, RZ, RZ ;  /* 0x000000ffff107224 */ /* 0x010fd400078e00ff */
        /* <DEDUP_REMOVED lines=12> */
.L_x_133:
[----:B------:R0:W-:Y:S01]  /*4400*/  STL [R1+0x4], R3 ;  /* 0x0000040301007387 */ /* 0x0001e20000100800 */
[----:B------:R-:W-:-:S07]  /*4410*/  IMAD.MOV.U32 R16, RZ, RZ, RZ ;  /* 0x000000ffff107224 */ /* 0x000fce00078e00ff */
.L_x_132:
[----:B------:R-:W-:Y:S05]  /*4420*/  BSYNC.RECONVERGENT B2 ;  /* 0x0000000000027941 */ /* 0x000fea0003800200 */
.L_x_131:
        /* <DEDUP_REMOVED lines=11> */
[----:B------:R0:W-:Y:S03]  /*44e0*/  @P0 STL [R20+0x14], R9 ;  /* 0x0000140914000387 */ /* 0x0001e60000100800 */
[----:B--2---:R-:W-:Y:S01]  /*44f0*/  @!P0 IMAD.IADD R25, R25, 0x1, R17 ;  /* 0x0000000119198824 */ /* 0x004fe200078e0211 */
[----:B------:R0:W-:Y:S01]  /*4500*/  @!P0 STL [R20+0x4], R17 ;  /* 0x0000041114008387 */ /* 0x0001e20000100800 */
[----:B------:R-:W-:Y:S05]  /*4510*/  BRA `(.L_x_135) ;  /* 0x0000000000047947 */ /* 0x000fea0003800000 */
.L_x_136:
[----:B------:R0:W-:Y:S02]  /*4520*/  STL [R20+0x4], R9 ;  /* 0x0000040914007387 */ /* 0x0001e40000100800 */
.L_x_135:
[----:B------:R-:W-:Y:S05]  /*4530*/  BSYNC.RECONVERGENT B2 ;  /* 0x0000000000027941 */ /* 0x000fea0003800200 */
.L_x_134:
[----:B------:R-:W-:Y:S01]  /*4540*/  ISETP.NE.AND P0, PT, R13, RZ, PT ;  /* 0x000000ff0d00720c */ /* 0x000fe20003f05270 */
[----:B------:R-:W-:-:S12]  /*4550*/  BSSY.RECONVERGENT B2, `(.L_x_137) ;  /* 0x000000e000027945 */ /* 0x000fd80003800200 */
[----:B------:R-:W-:Y:S05]  /*4560*/  @!P0 BRA `(.L_x_138) ;  /* 0x0000000000308947 */ /* 0x000fea0003800000 */
[----:B0-----:R-:W-:Y:S01]  /*4570*/  LEA R18, R16, UR5, 0x4 ;  /* 0x0000000510127c11 */ /* 0x001fe2000f8e20ff */
[----:B------:R0:W-:Y:S04]  /*4580*/  STL [R1+0x34], RZ ;  /* 0x000034ff01007387 */ /* 0x0001e80000100800 */
[----:B------:R-:W5:Y:S02]  /*4590*/  LDL R16, [R18+0x4] ;  /* 0x0000040012107983 */ /* 0x000f640000100800 */
[----:B-----5:R-:W-:-:S13]  /*45a0*/  ISETP.NE.AND P0, PT, R16, RZ, PT ;  /* 0x000000ff1000720c */ /* 0x020fda0003f05270 */
[----:B0-----:R-:W-:Y:S05]  /*45b0*/  @!P0 BRA `(.L_x_139) ;  /* 0x0000000000188947 */ /* 0x001fea0003800000 */
[----:B------:R-:W-:-:S13]  /*45c0*/  ISETP.NE.AND P0, PT, R16, R13, PT ;  /* 0x0000000d1000720c */ /* 0x000fda0003f05270 */
[----:B------:R-:W-:Y:S01]  /*45d0*/  @!P0 IMAD.SHL.U32 R16, R13, 0x2, RZ ;  /* 0x000000020d108824 */ /* 0x000fe200078e00ff */
[----:B------:R0:W-:Y:S03]  /*45e0*/  @P0 STL [R18+0x14], R13 ;  /* 0x0000140d12000387 */ /* 0x0001e60000100800 */
[----:B--2---:R-:W-:Y:S01]  /*45f0*/  @!P0 IMAD.IADD R25, R25, 0x1, R16 ;  /* 0x0000000119198824 */ /* 0x004fe200078e0210 */
[----:B------:R0:W-:Y:S01]  /*4600*/  @!P0 STL [R18+0x4], R16 ;  /* 0x0000041012008387 */ /* 0x0001e20000100800 */
[----:B------:R-:W-:Y:S05]  /*4610*/  BRA `(.L_x_138) ;  /* 0x0000000000047947 */ /* 0x000fea0003800000 */
.L_x_139:
[----:B------:R0:W-:Y:S02]  /*4620*/  STL [R18+0x4], R13 ;  /* 0x0000040d12007387 */ /* 0x0001e40000100800 */
.L_x_138:
[----:B------:R-:W-:Y:S05]  /*4630*/  BSYNC.RECONVERGENT B2 ;  /* 0x0000000000027941 */ /* 0x000fea0003800200 */
.L_x_137:
[----:B------:R-:W-:Y:S01]  /*4640*/  ISETP.NE.AND P1, PT, R4, RZ, PT ;  /* 0x000000ff0400720c */ /* 0x000fe20003f25270 */
[----:B------:R-:W-:Y:S01]  /*4650*/  BSSY.RECONVERGENT B2, `(.L_x_140) ;  /* 0x0000011000027945 */ /* 0x000fe20003800200 */
[----:B------:R-:W-:Y:S01]  /*4660*/  ISETP.NE.AND P0, PT, R6, RZ, PT ;  /* 0x000000ff0600720c */ /* 0x000fe20003f05270 */
[----:B0-----:R-:W-:-:S10]  /*4670*/  IMAD.MOV.U32 R16, RZ, RZ, RZ ;  /* 0x000000ffff107224 */ /* 0x001fd400078e00ff */
        /* <DEDUP_REMOVED lines=12> */
.L_x_142:
[----:B------:R0:W-:Y:S01]  /*4740*/  STL [R1+0x8], R6 ;  /* 0x0000080601007387 */ /* 0x0001e20000100800 */
[----:B------:R-:W-:-:S07]  /*4750*/  IMAD.MOV.U32 R16, RZ, RZ, RZ ;  /* 0x000000ffff107224 */ /* 0x000fce00078e00ff */
.L_x_141:
[----:B------:R-:W-:Y:S05]  /*4760*/  BSYNC.RECONVERGENT B2 ;  /* 0x0000000000027941 */ /* 0x000fea0003800200 */
.L_x_140:
        /* <DEDUP_REMOVED lines=15> */
.L_x_145:
[----:B------:R0:W-:Y:S02]  /*4860*/  STL [R19+0x8], R10 ;  /* 0x0000080a13007387 */ /* 0x0001e40000100800 */
.L_x_144:
[----:B------:R-:W-:Y:S05]  /*4870*/  BSYNC.RECONVERGENT B2 ;  /* 0x0000000000027941 */ /* 0x000fea0003800200 */
.L_x_143:
        /* <DEDUP_REMOVED lines=14> */
.L_x_148:
[----:B------:R0:W-:Y:S02]  /*4960*/  STL [R19+0x8], R14 ;  /* 0x0000080e13007387 */ /* 0x0001e40000100800 */
.L_x_147:
[----:B------:R-:W-:Y:S05]  /*4970*/  BSYNC.RECONVERGENT B2 ;  /* 0x0000000000027941 */ /* 0x000fea0003800200 */
.L_x_146:
        /* <DEDUP_REMOVED lines=16> */
.L_x_151:
[----:B------:R0:W-:Y:S01]  /*4a80*/  STL [R1+0xc], R7 ;  /* 0x00000c0701007387 */ /* 0x0001e20000100800 */
[----:B------:R-:W-:-:S07]  /*4a90*/  IMAD.MOV.U32 R16, RZ, RZ, RZ ;  /* 0x000000ffff107224 */ /* 0x000fce00078e00ff */
.L_x_150:
[----:B------:R-:W-:Y:S05]  /*4aa0*/  BSYNC.RECONVERGENT B2 ;  /* 0x0000000000027941 */ /* 0x000fea0003800200 */
.L_x_149:
        /* <DEDUP_REMOVED lines=15> */
.L_x_154:
[----:B------:R0:W-:Y:S02]  /*4ba0*/  STL [R20+0xc], R11 ;  /* 0x00000c0b14007387 */ /* 0x0001e40000100800 */
.L_x_153:
[----:B------:R-:W-:Y:S05]  /*4bb0*/  BSYNC.RECONVERGENT B2 ;  /* 0x0000000000027941 */ /* 0x000fea0003800200 */
.L_x_152:
        /* <DEDUP_REMOVED lines=14> */
.L_x_157:
[----:B------:R0:W-:Y:S02]  /*4ca0*/  STL [R18+0xc], R15 ;  /* 0x00000c0f12007387 */ /* 0x0001e40000100800 */
.L_x_156:
[----:B------:R-:W-:Y:S05]  /*4cb0*/  BSYNC.RECONVERGENT B2 ;  /* 0x0000000000027941 */ /* 0x000fea0003800200 */
.L_x_155:
[----:B------:R-:W5:Y:S04]  /*4cc0*/  LDL.64 R32, [R1] ;  /* 0x0000000001207983 */ /* 0x000f680000100a00 */
[----:B0-----:R-:W2:Y:S04]  /*4cd0*/  LDL.64 R16, [R1+0x8] ;  /* 0x0000080001107983 */ /* 0x001ea80000100a00 */
[----:B------:R-:W3:Y:S04]  /*4ce0*/  LDL.64 R18, [R1+0x10] ;  /* 0x0000100001127983 */ /* 0x000ee80000100a00 */
[----:B------:R-:W3:Y:S01]  /*4cf0*/  LDL.64 R20, [R1+0x18] ;  /* 0x0000180001147983 */ /* 0x000ee20000100a00 */
[----:B-----5:R-:W-:-:S04]  /*4d00*/  ISETP.NE.AND P0, PT, R33, R31, PT ;  /* 0x0000001f2100720c */ /* 0x020fc80003f05270 */
[----:B------:R-:W-:Y:S02]  /*4d10*/  ISETP.EQ.AND P0, PT, R32, R30, !P0 ;  /* 0x0000001e2000720c */ /* 0x000fe40004702270 */
[----:B------:R-:W5:Y:S04]  /*4d20*/  LDL.64 R32, [R1+0x20] ;  /* 0x0000200001207983 */ /* 0x000f680000100a00 */
[----:B----4-:R-:W4:Y:S01]  /*4d30*/  LDL.64 R30, [R1+0x28] ;  /* 0x00002800011e7983 */ /* 0x010f220000100a00 */
[----:B--2---:R-:W-:-:S04]  /*4d40*/  ISETP.EQ.AND P0, PT, R16, R4, P0 ;  /* 0x000000041000720c */ /* 0x004fc80000702270 */
[----:B------:R-:W-:Y:S02]  /*4d50*/  ISETP.EQ.AND P0, PT, R17, R5, P0 ;  /* 0x000000051100720c */ /* 0x000fe40000702270 */
[----:B------:R-:W2:Y:S04]  /*4d60*/  LDL.64 R4, [R1+0x30] ;  /* 0x0000300001047983 */ /* 0x000ea80000100a00 */
[----:B------:R-:W2:Y:S01]  /*4d70*/  LDL.64 R16, [R1+0x38] ;  /* 0x0000380001107983 */ /* 0x000ea20000100a00 */
[----:B---3--:R-:W-:-:S04]  /*4d80*/  ISETP.EQ.AND P0, PT, R18, R2, P0 ;  /* 0x000000021200720c */ /* 0x008fc80000702270 */
[----:B------:R-:W-:-:S04]  /*4d90*/  ISETP.EQ.AND P0, PT, R19, R3, P0 ;  /* 0x000000031300720c */ /* 0x000fc80000702270 */
[----:B------:R-:W-:-:S04]  /*4da0*/  ISETP.EQ.AND P0, PT, R20, R6, P0 ;  /* 0x000000061400720c */ /* 0x000fc80000702270 */
[----:B------:R-:W-:-:S04]  /*4db0*/  ISETP.EQ.AND P0, PT, R21, R7, P0 ;  /* 0x000000071500720c */ /* 0x000fc80000702270 */
[----:B-----5:R-:W-:-:S04]  /*4dc0*/  ISETP.EQ.AND P0, PT, R32, R8, P0 ;  /* 0x000000082000720c */ /* 0x020fc80000702270 */
[----:B------:R-:W-:-:S04]  /*4dd0*/  ISETP.EQ.AND P0, PT, R33, R9, P0 ;  /* 0x000000092100720c */ /* 0x000fc80000702270 */
[----:B----4-:R-:W-:-:S04]  /*4de0*/  ISETP.EQ.AND P0, PT, R30, R10, P0 ;  /* 0x0000000a1e00720c */ /* 0x010fc80000702270 */
[----:B------:R-:W-:-:S04]  /*4df0*/  ISETP.EQ.AND P0, PT, R31, R11, P0 ;  /* 0x0000000b1f00720c */ /* 0x000fc80000702270 */
[----:B--2---:R-:W-:-:S04]  /*4e00*/  ISETP.EQ.AND P0, PT, R4, R12, P0 ;  /* 0x0000000c0400720c */ /* 0x004fc80000702270 */
[----:B------:R-:W-:Y:S02]  /*4e10*/  ISETP.EQ.AND P0, PT, R5, R13, P0 ;  /* 0x0000000d0500720c */ /* 0x000fe40000702270 */
[----:B------:R-:W-:Y:S02]  /*4e20*/  ISETP.EQ.AND P1, PT, R17, R15, PT ;  /* 0x0000000f1100720c */ /* 0x000fe40003f22270 */
[----:B------:R-:W-:-:S13]  /*4e30*/  ISETP.EQ.AND P0, PT, R16, R14, P0 ;  /* 0x0000000e1000720c */ /* 0x000fda0000702270 */
[----:B------:R-:W-:Y:S05]  /*4e40*/  @P0 BRA P1, `(.L_x_42) ;  /* 0x0000000000c00947 */ /* 0x000fea0000800000 */
[----:B------:R-:W-:Y:S01]  /*4e50*/  BSSY.RECONVERGENT B2, `(.L_x_158) ;  /* 0x0000017000027945 */ /* 0x000fe20003800200 */
[----:B------:R-:W-:-:S07]  /*4e60*/  IMAD.MOV.U32 R5, RZ, RZ, R23 ;  /* 0x000000ffff057224 */ /* 0x000fce00078e0017 */
.L_x_159:
        /* <DEDUP_REMOVED lines=22> */
.L_x_158:
        /* <DEDUP_REMOVED lines=14> */
[----:B0-----:R-:W-:Y:S02]  /*50b0*/  IMAD.MOV.U32 R27, RZ, RZ, R22 ;  /* 0x000000ffff1b7224 */ /* 0x001fe400078e0016 */
        /* <DEDUP_REMOVED lines=8> */
[----:B------:R2:W-:Y:S04]  /*5140*/  STL [R7], R2 ;  /* 0x0000000207007387 */ /* 0x0005e80000100800 */
.L_x_42:
[----:B------:R-:W-:Y:S05]  /*5150*/  BSYNC.RECONVERGENT B1 ;  /* 0x0000000000017941 */ /* 0x000fea0003800200 */
.L_x_3:
[----:B------:R-:W5:Y:S04]  /*5160*/  LDL.64 R16, [R1] ;  /* 0x0000000001107983 */ /* 0x000f680000100a00 */
[----:B------:R-:W5:Y:S04]  /*5170*/  LDL.64 R14, [R1+0x8] ;  /* 0x00000800010e7983 */ /* 0x000f680000100a00 */
[----:B------:R-:W5:Y:S04]  /*5180*/  LDL.64 R10, [R1+0x10] ;  /* 0x00001000010a7983 */ /* 0x000f680000100a00 */
[----:B------:R-:W5:Y:S04]  /*5190*/  LDL.64 R12, [R1+0x18] ;  /* 0x00001800010c7983 */ /* 0x000f680000100a00 */
[----:B--234-:R-:W2:Y:S04]  /*51a0*/  LDL.64 R8, [R1+0x20] ;  /* 0x0000200001087983 */ /* 0x01cea80000100a00 */
[----:B0-----:R-:W3:Y:S04]  /*51b0*/  LDL.64 R6, [R1+0x28] ;  /* 0x0000280001067983 */ /* 0x001ee80000100a00 */
[----:B------:R-:W4:Y:S04]  /*51c0*/  LDL.64 R4, [R1+0x30] ;  /* 0x0000300001047983 */ /* 0x000f280000100a00 */
[----:B------:R-:W4:Y:S01]  /*51d0*/  LDL.64 R2, [R1+0x38] ;  /* 0x0000380001027983 */ /* 0x000f220000100a00 */
[----:B------:R-:W-:Y:S01]  /*51e0*/  BSSY.RELIABLE B1, `(.L_x_160) ;  /* 0x000002d000017945 */ /* 0x000fe20003800100 */
[----:B------:R-:W-:Y:S01]  /*51f0*/  IMAD.IADD R0, R25, 0x1, R0 ;  /* 0x0000000119007824 */ /* 0x000fe200078e0200 */
[----:B-----5:R-:W-:-:S04]  /*5200*/  ISETP.NE.AND P0, PT, R17, RZ, PT ;  /* 0x000000ff1100720c */ /* 0x020fc80003f05270 */
[----:B------:R-:W-:-:S04]  /*5210*/  ISETP.EQ.OR P0, PT, R16, RZ, !P0 ;  /* 0x000000ff1000720c */ /* 0x000fc80004702670 */
[----:B------:R-:W-:-:S04]  /*5220*/  ISETP.EQ.OR P0, PT, R14, RZ, P0 ;  /* 0x000000ff0e00720c */ /* 0x000fc80000702670 */
[----:B------:R-:W-:-:S04]  /*5230*/  ISETP.EQ.OR P0, PT, R15, RZ, P0 ;  /* 0x000000ff0f00720c */ /* 0x000fc80000702670 */
[----:B------:R-:W-:-:S04]  /*5240*/  ISETP.EQ.OR P0, PT, R10, RZ, P0 ;  /* 0x000000ff0a00720c */ /* 0x000fc80000702670 */
[----:B------:R-:W-:-:S04]  /*5250*/  ISETP.EQ.OR P0, PT, R11, RZ, P0 ;  /* 0x000000ff0b00720c */ /* 0x000fc80000702670 */
[----:B------:R-:W-:-:S04]  /*5260*/  ISETP.EQ.OR P0, PT, R12, RZ, P0 ;  /* 0x000000ff0c00720c */ /* 0x000fc80000702670 */
[----:B------:R-:W-:-:S04]  /*5270*/  ISETP.EQ.OR P0, PT, R13, RZ, P0 ;  /* 0x000000ff0d00720c */ /* 0x000fc80000702670 */
[----:B--2---:R-:W-:-:S04]  /*5280*/  ISETP.EQ.OR P0, PT, R8, RZ, P0 ;  /* 0x000000ff0800720c */ /* 0x004fc80000702670 */
[----:B------:R-:W-:-:S04]  /*5290*/  ISETP.EQ.OR P0, PT, R9, RZ, P0 ;  /* 0x000000ff0900720c */ /* 0x000fc80000702670 */
[----:B---3--:R-:W-:-:S04]  /*52a0*/  ISETP.EQ.OR P0, PT, R6, RZ, P0 ;  /* 0x000000ff0600720c */ /* 0x008fc80000702670 */
[----:B------:R-:W-:-:S04]  /*52b0*/  ISETP.EQ.OR P0, PT, R7, RZ, P0 ;  /* 0x000000ff0700720c */ /* 0x000fc80000702670 */
[----:B----4-:R-:W-:-:S04]  /*52c0*/  ISETP.EQ.OR P0, PT, R4, RZ, P0 ;  /* 0x000000ff0400720c */ /* 0x010fc80000702670 */
[----:B------:R-:W-:-:S04]  /*52d0*/  ISETP.EQ.OR P0, PT, R5, RZ, P0 ;  /* 0x000000ff0500720c */ /* 0x000fc80000702670 */
[----:B------:R-:W-:-:S04]  /*52e0*/  ISETP.EQ.OR P0, PT, R2, RZ, P0 ;  /* 0x000000ff0200720c */ /* 0x000fc80000702670 */
[----:B------:R-:W-:-:S04]  /*52f0*/  ISETP.EQ.OR P0, PT, R3, RZ, P0 ;  /* 0x000000ff0300720c */ /* 0x000fc80000702670 */
[----:B------:R-:W-:-:S04]  /*5300*/  ISETP.EQ.OR P0, PT, R16, R17, P0 ;  /* 0x000000111000720c */ /* 0x000fc80000702670 */
        /* <DEDUP_REMOVED lines=10> */
[----:B------:R-:W-:-:S13]  /*53b0*/  ISETP.EQ.OR P0, PT, R2, R3, P0 ;  /* 0x000000030200720c */ /* 0x000fda0000702670 */
[----:B------:R-:W-:Y:S05]  /*53c0*/  @P0 BRA `(.L_x_161) ;  /* 0x0000000000380947 */ /* 0x000fea0003800000 */
[----:B------:R-:W-:-:S04]  /*53d0*/  ISETP.NE.AND P0, PT, R17, R11, PT ;  /* 0x0000000b1100720c */ /* 0x000fc80003f05270 */
[----:B------:R-:W-:-:S04]  /*53e0*/  ISETP.EQ.OR P0, PT, R16, R10, !P0 ;  /* 0x0000000a1000720c */ /* 0x000fc80004702670 */
        /* <DEDUP_REMOVED lines=10> */
[----:B------:R-:W-:Y:S05]  /*5490*/  @!P0 BREAK.RELIABLE B1 ;  /* 0x0000000000018942 */ /* 0x000fea0003800100 */
[----:B------:R-:W-:Y:S05]  /*54a0*/  @!P0 BRA `(.L_x_162) ;  /* 0x0000000000108947 */ /* 0x000fea0003800000 */
.L_x_161:
[----:B------:R-:W-:Y:S05]  /*54b0*/  BSYNC.RELIABLE B1 ;  /* 0x0000000000017941 */ /* 0x000fea0003800100 */
.L_x_160:
[----:B------:R-:W-:Y:S02]  /*54c0*/  IMAD.MOV.U32 R29, RZ, RZ, R26 ;  /* 0x000000ffff1d7224 */ /* 0x000fe400078e001a */
[----:B------:R-:W-:Y:S01]  /*54d0*/  IMAD.MOV.U32 R26, RZ, RZ, R28 ;  /* 0x000000ffff1a7224 */ /* 0x000fe200078e001c */
[----:B------:R-:W-:Y:S06]  /*54e0*/  BRA `(.L_x_163) ;  /* 0xffffffb000247947 */ /* 0x000fec000383ffff */
.L_x_162:
[----:B------:R-:W-:Y:S05]  /*54f0*/  BSYNC.RECONVERGENT B0 ;  /* 0x0000000000007941 */ /* 0x000fea0003800200 */
.L_x_2:
[----:B------:R-:W-:Y:S05]  /*5500*/  WARPSYNC.ALL ;  /* 0x0000000000007948 */ /* 0x000fea0003800000 */
[----:B------:R-:W-:Y:S01]  /*5510*/  VIMNMX3 R14, R16, R17, R14, !PT ;  /* 0x00000011100e720f */ /* 0x000fe2000780010e */
[----:B------:R-:W-:Y:S03]  /*5520*/  BSSY.RECONVERGENT B0, `(.L_x_164) ;  /* 0x00000a3000007945 */ /* 0x000fe60003800200 */
[----:B------:R-:W-:-:S04]  /*5530*/  VIMNMX3 R14, R14, R15, R10, !PT ;  /* 0x0000000f0e0e720f */ /* 0x000fc8000780010a */
[----:B------:R-:W-:-:S04]  /*5540*/  VIMNMX3 R14, R14, R11, R12, !PT ;  /* 0x0000000b0e0e720f */ /* 0x000fc8000780010c */
[----:B------:R-:W-:-:S04]  /*5550*/  VIMNMX3 R14, R14, R13, R8, !PT ;  /* 0x0000000d0e0e720f */ /* 0x000fc80007800108 */
[----:B------:R-:W-:-:S04]  /*5560*/  VIMNMX3 R14, R14, R9, R6, !PT ;  /* 0x000000090e0e720f */ /* 0x000fc80007800106 */
[----:B------:R-:W-:-:S04]  /*5570*/  VIMNMX3 R14, R14, R7, R4, !PT ;  /* 0x000000070e0e720f */ /* 0x000fc80007800104 */
[----:B------:R-:W-:-:S04]  /*5580*/  VIMNMX3 R14, R14, R5, R2, !PT ;  /* 0x000000050e0e720f */ /* 0x000fc80007800102 */
[----:B------:R-:W-:-:S04]  /*5590*/  VIMNMX3 R14, R14, 0xffffffff, R3, !PT ;  /* 0xffffffff0e0e780f */ /* 0x000fc80007800103 */
[----:B------:R-:W-:-:S13]  /*55a0*/  ISETP.GT.AND P0, PT, R14, 0x3ff, PT ;  /* 0x000003ff0e00780c */ /* 0x000fda0003f04270 */
[----:B------:R-:W-:Y:S05]  /*55b0*/  @P0 BRA `(.L_x_165) ;  /* 0x0000000400380947 */ /* 0x000fea0003800000 */
[----:B------:R-:W-:-:S13]  /*55c0*/  ISETP.GT.AND P0, PT, R14, 0x1f, PT ;  /* 0x0000001f0e00780c */ /* 0x000fda0003f04270 */
[----:B------:R-:W-:Y:S05]  /*55d0*/  @P0 BRA `(.L_x_166) ;  /* 0x00000000009c0947 */ /* 0x000fea0003800000 */
[----:B------:R-:W-:-:S13]  /*55e0*/  ISETP.GT.AND P0, PT, R14, 0x3, PT ;  /* 0x000000030e00780c */ /* 0x000fda0003f04270 */
[----:B------:R-:W-:Y:S05]  /*55f0*/  @P0 BRA `(.L_x_167) ;  /* 0x0000000000400947 */ /* 0x000fea0003800000 */
[----:B------:R-:W-:-:S05]  /*5600*/  IMAD.MOV.U32 R3, RZ, RZ, 0x2 ;  /* 0x00000002ff037424 */ /* 0x000fca00078e00ff */
[----:B------:R-:W-:-:S05]  /*5610*/  VIADDMNMX.U32 R14, R14, 0xffffffff, R3, PT ;  /* 0xffffffff0e0e7846 */ /* 0x000fca0003800003 */
[----:B------:R-:W-:-:S04]  /*5620*/  IMAD.SHL.U32 R14, R14, 0x4, RZ ;  /* 0x000000040e0e7824 */ /* 0x000fc800078e00ff */
[----:B------:R-:W0:Y:S02]  /*5630*/  LDC R2, c[0x2][R14] ;  /* 0x008000000e027b82 */ /* 0x000e240000000800 */
[----:B0-----:R-:W-:-:S04]  /*5640*/  SHF.R.S32.HI R3, RZ, 0x1f, R2 ;  /* 0x0000001fff037819 */ /* 0x001fc80000011402 */
.L_x_193:
[----:B------:R-:W-:Y:S05]  /*5650*/  BRX R2 -0x5660                                     (*"BRANCH_TARGETS .L_x_194,.L_x_195,.L_x_168"*) ;  /* 0xffffffa802687949 */ /* 0x000fea000383ffff */
.L_x_195:
[----:B------:R-:W2:Y:S02]  /*5660*/  LDG.E.64 R2, desc[UR6][R36.64+0x8] ;  /* 0x0000080624027981 */ /* 0x000ea4000c1e1b00 */
[----:B--2---:R-:W-:-:S05]  /*5670*/  IADD3 R2, P0, PT, R2, 0x1, RZ ;  /* 0x0000000102027810 */ /* 0x004fca0007f1e0ff */
[----:B------:R-:W-:-:S05]  /*5680*/  IMAD.X R3, RZ, RZ, R3, P0 ;  /* 0x000000ffff037224 */ /* 0x000fca00000e0603 */
[----:B------:R0:W-:Y:S01]  /*5690*/  STG.E.64 desc[UR6][R36.64+0x8], R2 ;  /* 0x0000080224007986 */ /* 0x0001e2000c101b06 */
[----:B------:R-:W-:Y:S05]  /*56a0*/  BRA `(.L_x_168) ;  /* 0x0000000800287947 */ /* 0x000fea0003800000 */
.L_x_194:
[----:B------:R-:W2:Y:S02]  /*56b0*/  LDG.E.64 R2, desc[UR6][R36.64] ;  /* 0x0000000624027981 */ /* 0x000ea4000c1e1b00 */
[----:B--2---:R-:W-:-:S05]  /*56c0*/  IADD3 R2, P0, PT, R2, 0x1, RZ ;  /* 0x0000000102027810 */ /* 0x004fca0007f1e0ff */
[----:B------:R-:W-:-:S05]  /*56d0*/  IMAD.X R3, RZ, RZ, R3, P0 ;  /* 0x000000ffff037224 */ /* 0x000fca00000e0603 */
[----:B------:R0:W-:Y:S01]  /*56e0*/  STG.E.64 desc[UR6][R36.64], R2 ;  /* 0x0000000224007986 */ /* 0x0001e2000c101b06 */
[----:B------:R-:W-:Y:S05]  /*56f0*/  BRA `(.L_x_168) ;  /* 0x0000000800147947 */ /* 0x000fea0003800000 */
.L_x_167:
[----:B------:R-:W-:-:S05]  /*5700*/  IMAD.MOV.U32 R3, RZ, RZ, -0x4 ;  /* 0xfffffffcff037424 */ /* 0x000fca00078e00ff */
[----:B------:R-:W-:-:S05]  /*5710*/  VIADDMNMX.U32 R14, R14, R3, 0xd, PT ;  /* 0x0000000d0e0e7446 */ /* 0x000fca0003800003 */
[----:B------:R-:W-:-:S04]  /*5720*/  IMAD.SHL.U32 R14, R14, 0x4, RZ ;  /* 0x000000040e0e7824 */ /* 0x000fc800078e00ff */
[----:B------:R-:W0:Y:S02]  /*5730*/  LDC R2, c[0x2][R14+0xc] ;  /* 0x008003000e027b82 */ /* 0x000e240000000800 */
[----:B0-----:R-:W-:-:S04]  /*5740*/  SHF.R.S32.HI R3, RZ, 0x1f, R2 ;  /* 0x0000001fff037819 */ /* 0x001fc80000011402 */
.L_x_197:
[----:B------:R-:W-:Y:S05]  /*5750*/  BRX R2 -0x5760                                     (*"BRANCH_TARGETS .L_x_198,.L_x_168,.L_x_202,.L_x_210"*) ;  /* 0xffffffa802287949 */ /* 0x000fea000383ffff */
.L_x_210:
[----:B------:R-:W2:Y:S02]  /*5760*/  LDG.E.64 R2, desc[UR6][R36.64+0x20] ;  /* 0x0000200624027981 */ /* 0x000ea4000c1e1b00 */
[----:B--2---:R-:W-:-:S05]  /*5770*/  IADD3 R2, P0, PT, R2, 0x1, RZ ;  /* 0x0000000102027810 */ /* 0x004fca0007f1e0ff */
[----:B------:R-:W-:-:S05]  /*5780*/  IMAD.X R3, RZ, RZ, R3, P0 ;  /* 0x000000ffff037224 */ /* 0x000fca00000e0603 */
[----:B------:R0:W-:Y:S01]  /*5790*/  STG.E.64 desc[UR6][R36.64+0x20], R2 ;  /* 0x0000200224007986 */ /* 0x0001e2000c101b06 */
[----:B------:R-:W-:Y:S05]  /*57a0*/  BRA `(.L_x_168) ;  /* 0x0000000400e87947 */ /* 0x000fea0003800000 */
.L_x_198:
[----:B------:R-:W2:Y:S02]  /*57b0*/  LDG.E.64 R2, desc[UR6][R36.64+0x10] ;  /* 0x0000100624027981 */ /* 0x000ea4000c1e1b00 */
[----:B--2---:R-:W-:-:S05]  /*57c0*/  IADD3 R2, P0, PT, R2, 0x1, RZ ;  /* 0x0000000102027810 */ /* 0x004fca0007f1e0ff */
[----:B------:R-:W-:-:S05]  /*57d0*/  IMAD.X R3, RZ, RZ, R3, P0 ;  /* 0x000000ffff037224 */ /* 0x000fca00000e0603 */
[----:B------:R0:W-:Y:S01]  /*57e0*/  STG.E.64 desc[UR6][R36.64+0x10], R2 ;  /* 0x0000100224007986 */ /* 0x0001e2000c101b06 */
[----:B------:R-:W-:Y:S05]  /*57f0*/  BRA `(.L_x_168) ;  /* 0x0000000400d47947 */ /* 0x000fea0003800000 */
.L_x_202:
[----:B------:R-:W2:Y:S02]  /*5800*/  LDG.E.64 R2, desc[UR6][R36.64+0x18] ;  /* 0x0000180624027981 */ /* 0x000ea4000c1e1b00 */
[----:B--2---:R-:W-:-:S05]  /*5810*/  IADD3 R2, P0, PT, R2, 0x1, RZ ;  /* 0x0000000102027810 */ /* 0x004fca0007f1e0ff */
[----:B------:R-:W-:-:S05]  /*5820*/  IMAD.X R3, RZ, RZ, R3, P0 ;  /* 0x000000ffff037224 */ /* 0x000fca00000e0603 */
[----:B------:R0:W-:Y:S01]  /*5830*/  STG.E.64 desc[UR6][R36.64+0x18], R2 ;  /* 0x0000180224007986 */ /* 0x0001e2000c101b06 */
[----:B------:R-:W-:Y:S05]  /*5840*/  BRA `(.L_x_168) ;  /* 0x0000000400c07947 */ /* 0x000fea0003800000 */
.L_x_166:
[----:B------:R-:W-:-:S13]  /*5850*/  ISETP.GT.AND P0, PT, R14, 0x7f, PT ;  /* 0x0000007f0e00780c */ /* 0x000fda0003f04270 */
[----:B------:R-:W-:Y:S05]  /*5860*/  @P0 BRA `(.L_x_169) ;  /* 0x0000000000380947 */ /* 0x000fea0003800000 */
[----:B------:R-:W-:-:S13]  /*5870*/  ISETP.NE.AND P0, PT, R14, 0x20, PT ;  /* 0x000000200e00780c */ /* 0x000fda0003f05270 */
[----:B------:R-:W-:Y:S05]  /*5880*/  @!P0 BRA `(.L_x_170) ;  /* 0x00000000001c8947 */ /* 0x000fea0003800000 */
[----:B------:R-:W-:-:S13]  /*5890*/  ISETP.NE.AND P0, PT, R14, 0x40, PT ;  /* 0x000000400e00780c */ /* 0x000fda0003f05270 */
[----:B------:R-:W-:Y:S05]  /*58a0*/  @P0 BRA `(.L_x_168) ;  /* 0x0000000400a80947 */ /* 0x000fea0003800000 */
[----:B------:R-:W2:Y:S02]  /*58b0*/  LDG.E.64 R2, desc[UR6][R36.64+0x30] ;  /* 0x0000300624027981 */ /* 0x000ea4000c1e1b00 */
[----:B--2---:R-:W-:-:S05]  /*58c0*/  IADD3 R2, P0, PT, R2, 0x1, RZ ;  /* 0x0000000102027810 */ /* 0x004fca0007f1e0ff */
[----:B------:R-:W-:-:S05]  /*58d0*/  IMAD.X R3, RZ, RZ, R3, P0 ;  /* 0x000000ffff037224 */ /* 0x000fca00000e0603 */
[----:B------:R0:W-:Y:S01]  /*58e0*/  STG.E.64 desc[UR6][R36.64+0x30], R2 ;  /* 0x0000300224007986 */ /* 0x0001e2000c101b06 */
[----:B------:R-:W-:Y:S05]  /*58f0*/  BRA `(.L_x_168) ;  /* 0x0000000400947947 */ /* 0x000fea0003800000 */
.L_x_170:
[----:B------:R-:W2:Y:S02]  /*5900*/  LDG.E.64 R2, desc[UR6][R36.64+0x28] ;  /* 0x0000280624027981 */ /* 0x000ea4000c1e1b00 */
[----:B--2---:R-:W-:-:S05]  /*5910*/  IADD3 R2, P0, PT, R2, 0x1, RZ ;  /* 0x0000000102027810 */ /* 0x004fca0007f1e0ff */
[----:B------:R-:W-:-:S05]  /*5920*/  IMAD.X R3, RZ, RZ, R3, P0 ;  /* 0x000000ffff037224 */ /* 0x000fca00000e0603 */
[----:B------:R4:W-:Y:S01]  /*5930*/  STG.E.64 desc[UR6][R36.64+0x28], R2 ;  /* 0x0000280224007986 */ /* 0x0009e2000c101b06 */
[----:B------:R-:W-:Y:S05]  /*5940*/  BRA `(.L_x_168) ;  /* 0x0000000400807947 */ /* 0x000fea0003800000 */
.L_x_169:
[----:B------:R-:W-:-:S13]  /*5950*/  ISETP.NE.AND P0, PT, R14, 0x80, PT ;  /* 0x000000800e00780c */ /* 0x000fda0003f05270 */
[----:B------:R-:W-:Y:S05]  /*5960*/  @!P0 BRA `(.L_x_171) ;  /* 0x0000000000388947 */ /* 0x000fea0003800000 */
        /* <DEDUP_REMOVED lines=9> */
.L_x_172:
[----:B------:R-:W2:Y:S02]  /*5a00*/  LDG.E.64 R2, desc[UR6][R36.64+0x40] ;  /* 0x0000400624027981 */ /* 0x000ea4000c1e1b00 */
[----:B--2---:R-:W-:-:S05]  /*5a10*/  IADD3 R2, P0, PT, R2, 0x1, RZ ;  /* 0x0000000102027810 */ /* 0x004fca0007f1e0ff */
[----:B------:R-:W-:-:S05]  /*5a20*/  IMAD.X R3, RZ, RZ, R3, P0 ;  /* 0x000000ffff037224 */ /* 0x000fca00000e0603 */
[----:B------:R3:W-:Y:S01]  /*5a30*/  STG.E.64 desc[UR6][R36.64+0x40], R2 ;  /* 0x0000400224007986 */ /* 0x0007e2000c101b06 */
[----:B------:R-:W-:Y:S05]  /*5a40*/  BRA `(.L_x_168) ;  /* 0x0000000400407947 */ /* 0x000fea0003800000 */
.L_x_171:
[----:B------:R-:W2:Y:S02]  /*5a50*/  LDG.E.64 R2, desc[UR6][R36.64+0x38] ;  /* 0x0000380624027981 */ /* 0x000ea4000c1e1b00 */
[----:B--2---:R-:W-:-:S05]  /*5a60*/  IADD3 R2, P0, PT, R2, 0x1, RZ ;  /* 0x0000000102027810 */ /* 0x004fca0007f1e0ff */
[----:B------:R-:W-:-:S05]  /*5a70*/  IMAD.X R3, RZ, RZ, R3, P0 ;  /* 0x000000ffff037224 */ /* 0x000fca00000e0603 */
[----:B------:R0:W-:Y:S01]  /*5a80*/  STG.E.64 desc[UR6][R36.64+0x38], R2 ;  /* 0x0000380224007986 */ /* 0x0001e2000c101b06 */
[----:B------:R-:W-:Y:S05]  /*5a90*/  BRA `(.L_x_168) ;  /* 0x00000004002c7947 */ /* 0x000fea0003800000 */
.L_x_165:
[----:B------:R-:W-:-:S13]  /*5aa0*/  ISETP.GT.AND P0, PT, R14, 0x7fff, PT ;  /* 0x00007fff0e00780c */ /* 0x000fda0003f04270 */
[----:B------:R-:W-:Y:S05]  /*5ab0*/  @P0 BRA `(.L_x_173) ;  /* 0x0000000000940947 */ /* 0x000fea0003800000 */
        /* <DEDUP_REMOVED lines=11> */
.L_x_175:
[----:B------:R-:W2:Y:S02]  /*5b70*/  LDG.E.64 R2, desc[UR6][R36.64+0x50] ;  /* 0x0000500624027981 */ /* 0x000ea4000c1e1b00 */
[----:B--2---:R-:W-:-:S05]  /*5b80*/  IADD3 R2, P0, PT, R2, 0x1, RZ ;  /* 0x0000000102027810 */ /* 0x004fca0007f1e0ff */
[----:B------:R-:W-:-:S05]  /*5b90*/  IMAD.X R3, RZ, RZ, R3, P0 ;  /* 0x000000ffff037224 */ /* 0x000fca00000e0603 */
[----:B------:R0:W-:Y:S01]  /*5ba0*/  STG.E.64 desc[UR6][R36.64+0x50], R2 ;  /* 0x0000500224007986 */ /* 0x0001e2000c101b06 */
[----:B------:R-:W-:Y:S05]  /*5bb0*/  BRA `(.L_x_168) ;  /* 0x0000000000e47947 */ /* 0x000fea0003800000 */
.L_x_174:
        /* <DEDUP_REMOVED lines=11> */
.L_x_177:
[----:B------:R-:W2:Y:S02]  /*5c70*/  LDG.E.64 R2, desc[UR6][R36.64+0x68] ;  /* 0x0000680624027981 */ /* 0x000ea4000c1e1b00 */
[----:B--2---:R-:W-:-:S05]  /*5c80*/  IADD3 R2, P0, PT, R2, 0x1, RZ ;  /* 0x0000000102027810 */ /* 0x004fca0007f1e0ff */
[----:B------:R-:W-:-:S05]  /*5c90*/  IMAD.X R3, RZ, RZ, R3, P0 ;  /* 0x000000ffff037224 */ /* 0x000fca00000e0603 */
[----:B------:R0:W-:Y:S01]  /*5ca0*/  STG.E.64 desc[UR6][R36.64+0x68], R2 ;  /* 0x0000680224007986 */ /* 0x0001e2000c101b06 */
[----:B------:R-:W-:Y:S05]  /*5cb0*/  BRA `(.L_x_168) ;  /* 0x0000000000a47947 */ /* 0x000fea0003800000 */
.L_x_176:
[----:B------:R-:W2:Y:S02]  /*5cc0*/  LDG.E.64 R2, desc[UR6][R36.64+0x60] ;  /* 0x0000600624027981 */ /* 0x000ea4000c1e1b00 */
[----:B--2---:R-:W-:-:S05]  /*5cd0*/  IADD3 R2, P0, PT, R2, 0x1, RZ ;  /* 0x0000000102027810 */ /* 0x004fca0007f1e0ff */
[----:B------:R-:W-:-:S05]  /*5ce0*/  IMAD.X R3, RZ, RZ, R3, P0 ;  /* 0x000000ffff037224 */ /* 0x000fca00000e0603 */
[----:B------:R0:W-:Y:S01]  /*5cf0*/  STG.E.64 desc[UR6][R36.64+0x60], R2 ;  /* 0x0000600224007986 */ /* 0x0001e2000c101b06 */
[----:B------:R-:W-:Y:S05]  /*5d00*/  BRA `(.L_x_168) ;  /* 0x0000000000907947 */ /* 0x000fea0003800000 */
.L_x_173:
        /* <DEDUP_REMOVED lines=11> */
.L_x_179:
[----:B------:R-:W2:Y:S02]  /*5dc0*/  LDG.E.64 R2, desc[UR6][R36.64+0x78] ;  /* 0x0000780624027981 */ /* 0x000ea4000c1e1b00 */
[----:B--2---:R-:W-:-:S05]  /*5dd0*/  IADD3 R2, P0, PT, R2, 0x1, RZ ;  /* 0x0000000102027810 */ /* 0x004fca0007f1e0ff */
[----:B------:R-:W-:-:S05]  /*5de0*/  IMAD.X R3, RZ, RZ, R3, P0 ;  /* 0x000000ffff037224 */ /* 0x000fca00000e0603 */
[----:B------:R0:W-:Y:S01]  /*5df0*/  STG.E.64 desc[UR6][R36.64+0x78], R2 ;  /* 0x0000780224007986 */ /* 0x0001e2000c101b06 */
[----:B------:R-:W-:Y:S05]  /*5e00*/  BRA `(.L_x_168) ;  /* 0x0000000000507947 */ /* 0x000fea0003800000 */
.L_x_178:
        /* <DEDUP_REMOVED lines=11> */
.L_x_181:
[----:B------:R-:W2:Y:S02]  /*5ec0*/  LDG.E.64 R2, desc[UR6][R36.64+0x90] ;  /* 0x0000900624027981 */ /* 0x000ea4000c1e1b00 */
[----:B--2---:R-:W-:-:S05]  /*5ed0*/  IADD3 R2, P0, PT, R2, 0x1, RZ ;  /* 0x0000000102027810 */ /* 0x004fca0007f1e0ff */
[----:B------:R-:W-:-:S05]  /*5ee0*/  IMAD.X R3, RZ, RZ, R3, P0 ;  /* 0x000000ffff037224 */ /* 0x000fca00000e0603 */
[----:B------:R0:W-:Y:S01]  /*5ef0*/  STG.E.64 desc[UR6][R36.64+0x90], R2 ;  /* 0x0000900224007986 */ /* 0x0001e2000c101b06 */
[----:B------:R-:W-:Y:S05]  /*5f00*/  BRA `(.L_x_168) ;  /* 0x0000000000107947 */ /* 0x000fea0003800000 */
.L_x_180:
[----:B------:R-:W2:Y:S02]  /*5f10*/  LDG.E.64 R2, desc[UR6][R36.64+0x88] ;  /* 0x0000880624027981 */ /* 0x000ea4000c1e1b00 */
[----:B--2---:R-:W-:-:S05]  /*5f20*/  IADD3 R2, P0, PT, R2, 0x1, RZ ;  /* 0x0000000102027810 */ /* 0x004fca0007f1e0ff */
[----:B------:R-:W-:-:S05]  /*5f30*/  IMAD.X R3, RZ, RZ, R3, P0 ;  /* 0x000000ffff037224 */ /* 0x000fca00000e0603 */
[----:B------:R0:W-:Y:S03]  /*5f40*/  STG.E.64 desc[UR6][R36.64+0x88], R2 ;  /* 0x0000880224007986 */ /* 0x0001e6000c101b06 */
.L_x_168:
[----:B------:R-:W-:Y:S05]  /*5f50*/  BSYNC.RECONVERGENT B0 ;  /* 0x0000000000007941 */ /* 0x000fea0003800200 */
.L_x_164:
[----:B------:R-:W-:Y:S01]  /*5f60*/  ISETP.GT.AND P0, PT, R0, 0x4e1f, PT ;  /* 0x00004e1f0000780c */ /* 0x000fe20003f04270 */
[----:B------:R-:W-:-:S12]  /*5f70*/  BSSY.RECONVERGENT B0, `(.L_x_182) ;  /* 0x000000a000007945 */ /* 0x000fd80003800200 */
[----:B------:R-:W-:Y:S05]  /*5f80*/  @P0 BRA `(.L_x_183) ;  /* 0x0000000000200947 */ /* 0x000fea0003800000 */
[----:B0-234-:R-:W-:-:S04]  /*5f90*/  SHF.R.S32.HI R3, RZ, 0x1f, R0 ;  /* 0x0000001fff037819 */ /* 0x01dfc80000011400 */
[----:B------:R-:W-:-:S04]  /*5fa0*/  LEA.HI R3, R3, R0, RZ, 0x2 ;  /* 0x0000000003037211 */ /* 0x000fc800078f10ff */
[----:B------:R-:W-:-:S05]  /*5fb0*/  SHF.R.S32.HI R3, RZ, 0x2, R3 ;  /* 0x00000002ff037819 */ /* 0x000fca0000011403 */
[----:B------:R-:W-:-:S05]  /*5fc0*/  IMAD.WIDE R2, R3, 0x8, R36 ;  /* 0x0000000803027825 */ /* 0x000fca00078e0224 */
[----:B------:R-:W2:Y:S02]  /*5fd0*/  LDG.E.64 R4, desc[UR6][R2.64+0xa0] ;  /* 0x0000a00602047981 */ /* 0x000ea4000c1e1b00 */
[----:B--2---:R-:W-:-:S05]  /*5fe0*/  IADD3 R4, P0, PT, R4, 0x1, RZ ;  /* 0x0000000104047810 */ /* 0x004fca0007f1e0ff */
[----:B------:R-:W-:-:S05]  /*5ff0*/  IMAD.X R5, RZ, RZ, R5, P0 ;  /* 0x000000ffff057224 */ /* 0x000fca00000e0605 */
[----:B------:R0:W-:Y:S03]  /*6000*/  STG.E.64 desc[UR6][R2.64+0xa0], R4 ;  /* 0x0000a00402007986 */ /* 0x0001e6000c101b06 */
.L_x_183:
[----:B------:R-:W-:Y:S05]  /*6010*/  BSYNC.RECONVERGENT B0 ;  /* 0x0000000000007941 */ /* 0x000fea0003800200 */
.L_x_182:
[----:B0-234-:R-:W2:Y:S02]  /*6020*/  LDG.E.64 R2, desc[UR6][R36.64+0x9ce0] ;  /* 0x009ce00624027981 */ /* 0x01dea4000c1e1b00 */
[----:B--2---:R-:W-:-:S05]  /*6030*/  IADD3 R2, P0, PT, R2, 0x1, RZ ;  /* 0x0000000102027810 */ /* 0x004fca0007f1e0ff */
[----:B------:R-:W-:-:S05]  /*6040*/  IMAD.X R3, RZ, RZ, R3, P0 ;  /* 0x000000ffff037224 */ /* 0x000fca00000e0603 */
[----:B------:R2:W-:Y:S01]  /*6050*/  STG.E.64 desc[UR6][R36.64+0x9ce0], R2 ;  /* 0x009ce00224007986 */ /* 0x0005e2000c101b06 */
[----:B------:R-:W-:Y:S05]  /*6060*/  BRA.U UP0, `(.L_x_184) ;  /* 0xffffffa100747547 */ /* 0x000fea000b83ffff */
[----:B------:R-:W-:Y:S05]  /*6070*/  EXIT ;  /* 0x000000000000794d */ /* 0x000fea0003800000 */
.L_x_185:
[----:B------:R-:W-:-:S00]  /*6080*/  BRA `(.L_x_185) ;  /* 0xfffffffc00fc7947 */ /* 0x000fc0000383ffff */
[----:B------:R-:W-:-:S00]  /*6090*/  NOP ;  /* 0x0000000000007918 */ /* 0x000fc00000000000 */
        /* <DEDUP_REMOVED lines=14> */
.L_x_212:


//--------------------- .text._Z11init_randomP17curandStateXORWOWy --------------------------
	.section	.text._Z11init_randomP17curandStateXORWOWy,"ax",@progbits
	.align	128
        .global         _Z11init_randomP17curandStateXORWOWy
        .type           _Z11init_randomP17curandStateXORWOWy,@function
        .size           _Z11init_randomP17curandStateXORWOWy,(.L_x_213 - _Z11init_randomP17curandStateXORWOWy)
        .other          _Z11init_randomP17curandStateXORWOWy,@"STO_CUDA_ENTRY STV_DEFAULT"
_Z11init_randomP17curandStateXORWOWy:
.text._Z11init_randomP17curandStateXORWOWy:
[----:B------:R-:W-:Y:S01]  /*0000*/  LDC R1, c[0x0][0x37c] ;  /* 0x0000df00ff017b82 */ /* 0x000fe20000000800 */
[----:B------:R-:W0:Y:S07]  /*0010*/  S2R R0, SR_TID.X ;  /* 0x0000000000007919 */ /* 0x000e2e0000002100 */
[----:B------:R-:W0:Y:S01]  /*0020*/  S2UR UR4, SR_CTAID.X ;  /* 0x00000000000479c3 */ /* 0x000e220000002500 */
[----:B------:R-:W1:Y:S07]  /*0030*/  LDCU.64 UR6, c[0x0][0x388] ;  /* 0x00007100ff0677ac */ /* 0x000e6e0008000a00 */
[----:B------:R-:W0:Y:S02]  /*0040*/  LDC R3, c[0x0][0x360] ;  /* 0x0000d800ff037b82 */ /* 0x000e240000000800 */
[----:B0-----:R-:W-:-:S05]  /*0050*/  IMAD R3, R3, UR4, R0 ;  /* 0x0000000403037c24 */ /* 0x001fca000f8e0200 */
[----:B------:R-:W-:-:S13]  /*0060*/  ISETP.GT.AND P0, PT, R3, 0xfff, PT ;  /* 0x00000fff0300780c */ /* 0x000fda0003f04270 */
[----:B-1----:R-:W-:Y:S05]  /*0070*/  @P0 EXIT ;  /* 0x000000000000094d */ /* 0x002fea0003800000 */
[----:B------:R-:W0:Y:S01]  /*0080*/  LDC.64 R6, c[0x0][0x380] ;  /* 0x0000e000ff067b82 */ /* 0x000e220000000a00 */
[----:B------:R-:W1:Y:S01]  /*0090*/  LDCU.64 UR8, c[0x0][0x358] ;  /* 0x00006b00ff0877ac */ /* 0x000e620008000a00 */
[C---:B------:R-:W-:Y:S01]  /*00a0*/  LOP3.LUT R0, R3.reuse, 0xaad26b49, RZ, 0x3c, !PT ;  /* 0xaad26b4903007812 */ /* 0x040fe200078e3cff */
[----:B------:R-:W-:Y:S01]  /*00b0*/  IMAD.MOV.U32 R5, RZ, RZ, -0x266e14b1 ;  /* 0xd991eb4fff057424 */ /* 0x000fe200078e00ff */
[----:B------:R-:W-:Y:S01]  /*00c0*/  ISETP.GT.AND P0, PT, R3, -0x1, PT ;  /* 0xffffffff0300780c */ /* 0x000fe20003f04270 */
[----:B------:R-:W2:Y:S02]  /*00d0*/  LDCU.64 UR4, c[0x0][0x388] ;  /* 0x00007100ff0477ac */ /* 0x000ea40008000a00 */
[----:B------:R-:W-:Y:S01]  /*00e0*/  IMAD R0, R0, 0x4182bed5, RZ ;  /* 0x4182bed500007824 */ /* 0x000fe200078e02ff */
[----:B------:R-:W-:-:S03]  /*00f0*/  SEL R5, R5, 0x8bf16996, P0 ;  /* 0x8bf1699605057807 */ /* 0x000fc60000000000 */
[C---:B------:R-:W-:Y:S01]  /*0100*/  VIADD R11, R0.reuse, 0x583f19 ;  /* 0x00583f19000b7836 */ /* 0x040fe20000000000 */
[C---:B------:R-:W-:Y:S01]  /*0110*/  IADD3 R2, PT, PT, R5.reuse, 0x64f0c9, R0 ;  /* 0x0064f0c905027810 */ /* 0x040fe20007ffe000 */
[C---:B------:R-:W-:Y:S01]  /*0120*/  VIADD R9, R5.reuse, 0x1f123bb5 ;  /* 0x1f123bb505097836 */ /* 0x040fe20000000000 */
[----:B------:R-:W-:Y:S02]  /*0130*/  LOP3.LUT R8, R0, 0x159a55e5, RZ, 0x3c, !PT ;  /* 0x159a55e500087812 */ /* 0x000fe400078e3cff */
[----:B------:R-:W-:Y:S01]  /*0140*/  LOP3.LUT R10, R5, 0x5491333, RZ, 0x3c, !PT ;  /* 0x05491333050a7812 */ /* 0x000fe200078e3cff */
[----:B--2---:R-:W-:Y:S01]  /*0150*/  UISETP.NE.U32.AND UP0, UPT, UR4, URZ, UPT ;  /* 0x000000ff0400728c */ /* 0x004fe2000bf05070 */
[----:B0-----:R-:W-:-:S03]  /*0160*/  IMAD.WIDE R6, R3, 0x30, R6 ;  /* 0x0000003003067825 */ /* 0x001fc600078e0206 */
[----:B------:R-:W-:Y:S01]  /*0170*/  UISETP.NE.AND.EX UP0, UPT, UR5, URZ, UPT, UP0 ;  /* 0x000000ff0500728c */ /* 0x000fe2000bf05300 */
[----:B------:R-:W-:Y:S01]  /*0180*/  VIADD R3, R0, 0x75bcd15 ;  /* 0x075bcd1500037836 */ /* 0x000fe20000000000 */
[----:B-1----:R0:W-:Y:S04]  /*0190*/  STG.E.64 desc[UR8][R6.64+0x8], R8 ;  /* 0x0000080806007986 */ /* 0x0021e8000c101b08 */
[----:B------:R0:W-:Y:S04]  /*01a0*/  STG.E.64 desc[UR8][R6.64], R2 ;  /* 0x0000000206007986 */ /* 0x0001e8000c101b08 */
[----:B------:R0:W-:Y:S01]  /*01b0*/  STG.E.64 desc[UR8][R6.64+0x10], R10 ;  /* 0x0000100a06007986 */ /* 0x0001e2000c101b08 */
[----:B------:R-:W-:Y:S05]  /*01c0*/  BRA.U !UP0, `(.L_x_186) ;  /* 0x0000000d083c7547 */ /* 0x000fea000b800000 */
[----:B------:R-:W-:-:S07]  /*01d0*/  IMAD.MOV.U32 R0, RZ, RZ, RZ ;  /* 0x000000ffff007224 */ /* 0x000fce00078e00ff */
.L_x_191:
[----:B------:R-:W-:-:S04]  /*01e0*/  ULOP3.LUT UR4, UR6, 0x3, URZ, 0xc0, !UPT ;  /* 0x0000000306047892 */ /* 0x000fc8000f8ec0ff */
[----:B------:R-:W-:-:S04]  /*01f0*/  UISETP.NE.U32.AND UP0, UPT, UR4, URZ, UPT ;  /* 0x000000ff0400728c */ /* 0x000fc8000bf05070 */
[----:B------:R-:W-:-:S09]  /*0200*/  UISETP.NE.AND.EX UP0, UPT, URZ, URZ, UPT, UP0 ;  /* 0x000000ffff00728c */ /* 0x000fd2000bf05300 */
[----:B-1----:R-:W-:Y:S05]  /*0210*/  BRA.U !UP0, `(.L_x_187) ;  /* 0x0000000d08087547 */ /* 0x002fea000b800000 */
[----:B0-----:R-:W0:Y:S01]  /*0220*/  LDC.64 R8, c[0x4][RZ] ;  /* 0x01000000ff087b82 */ /* 0x001e220000000a00 */
[----:B------:R-:W-:Y:S01]  /*0230*/  UMOV UR4, URZ ;  /* 0x000000ff00047c82 */ /* 0x000fe20008000000 */
[----:B0-----:R-:W-:-:S07]  /*0240*/  IMAD.WIDE.U32 R8, R0, 0xc80, R8 ;  /* 0x00000c8000087825 */ /* 0x001fce00078e0008 */
.L_x_190:
[----:B-1----:R-:W-:Y:S01]  /*0250*/  IMAD.MOV.U32 R13, RZ, RZ, RZ ;  /* 0x000000ffff0d7224 */ /* 0x002fe200078e00ff */
[----:B------:R-:W-:Y:S01]  /*0260*/  CS2R R2, SRZ ;  /* 0x0000000000027805 */ /* 0x000fe2000001ff00 */
[----:B------:R-:W-:Y:S01]  /*0270*/  IMAD.MOV.U32 R15, RZ, RZ, RZ ;  /* 0x000000ffff0f7224 */ /* 0x000fe200078e00ff */
[----:B------:R-:W-:-:S07]  /*0280*/  CS2R R4, SRZ ;  /* 0x0000000000047805 */ /* 0x000fce000001ff00 */
.L_x_189:
[----:B------:R-:W-:-:S05]  /*0290*/  IMAD.WIDE.U32 R10, R15, 0x4, R6 ;  /* 0x000000040f0a7825 */ /* 0x000fca00078e0006 */
[----:B------:R0:W5:Y:S01]  /*02a0*/  LDG.E R12, desc[UR8][R10.64+0x4] ;  /* 0x000004080a0c7981 */ /* 0x000162000c1e1900 */
[----:B------:R-:W-:-:S07]  /*02b0*/  IMAD.MOV.U32 R17, RZ, RZ, RZ ;  /* 0x000000ffff117224 */ /* 0x000fce00078e00ff */
.L_x_188:
[----:B-----5:R-:W-:Y:S01]  /*02c0*/  SHF.R.U32.HI R22, RZ, R17, R12 ;  /* 0x00000011ff167219 */ /* 0x020fe2000001160c */
[----:B0-----:R-:W-:-:S03]  /*02d0*/  IMAD.SHL.U32 R10, R15, 0x20, RZ ;  /* 0x000000200f0a7824 */ /* 0x001fc600078e00ff */
[----:B------:R-:W-:Y:S01]  /*02e0*/  LOP3.LUT R11, R22, 0x1, RZ, 0xc0, !PT ;  /* 0x00000001160b7812 */ /* 0x000fe200078ec0ff */
[----:B------:R-:W-:-:S03]  /*02f0*/  IMAD.IADD R10, R10, 0x1, R17 ;  /* 0x000000010a0a7824 */ /* 0x000fc600078e0211 */
[----:B------:R-:W-:Y:S01]  /*0300*/  ISETP.NE.U32.AND P0, PT, R11, 0x1, PT ;  /* 0x000000010b00780c */ /* 0x000fe20003f05070 */
[----:B------:R-:W-:-:S03]  /*0310*/  IMAD R11, R10, 0x5, RZ ;  /* 0x000000050a0b7824 */ /* 0x000fc600078e02ff */
[----:B------:R-:W-:Y:S01]  /*0320*/  R2P PR, R22, 0x7e ;  /* 0x0000007e16007804 */ /* 0x000fe20000000000 */
[----:B------:R-:W-:-:S08]  /*0330*/  IMAD.WIDE.U32 R10, R11, 0x4, R8 ;  /* 0x000000040b0a7825 */ /* 0x000fd000078e0008 */
[----:B------:R-:W2:Y:S04]  /*0340*/  @!P0 LDG.E R14, desc[UR8][R10.64] ;  /* 0x000000080a0e8981 */ /* 0x000ea8000c1e1900 */
[----:B------:R-:W3:Y:S04]  /*0350*/  @P1 LDG.E R20, desc[UR8][R10.64+0x14] ;  /* 0x000014080a141981 */ /* 0x000ee8000c1e1900 */
[----:B------:R-:W4:Y:S04]  /*0360*/  @P2 LDG.E R24, desc[UR8][R10.64+0x28] ;  /* 0x000028080a182981 */ /* 0x000f28000c1e1900 */
[----:B------:R-:W4:Y:S04]  /*0370*/  @P3 LDG.E R26, desc[UR8][R10.64+0x3c] ;  /* 0x00003c080a1a3981 */ /* 0x000f28000c1e1900 */
[----:B------:R-:W4:Y:S04]  /*0380*/  @P4 LDG.E R28, desc[UR8][R10.64+0x50] ;  /* 0x000050080a1c4981 */ /* 0x000f28000c1e1900 */
[----:B------:R-:W4:Y:S04]  /*0390*/  @!P0 LDG.E R19, desc[UR8][R10.64+0x4] ;  /* 0x000004080a138981 */ /* 0x000f28000c1e1900 */
[----:B------:R-:W4:Y:S04]  /*03a0*/  @P5 LDG.E R23, desc[UR8][R10.64+0x64] ;  /* 0x000064080a175981 */ /* 0x000f28000c1e1900 */
[----:B------:R-:W4:Y:S04]  /*03b0*/  @!P0 LDG.E R16, desc[UR8][R10.64+0x8] ;  /* 0x000008080a108981 */ /* 0x000f28000c1e1900 */
[----:B------:R-:W4:Y:S04]  /*03c0*/  @!P0 LDG.E R21, desc[UR8][R10.64+0xc] ;  /* 0x00000c080a158981 */ /* 0x000f28000c1e1900 */
[----:B------:R-:W4:Y:S04]  /*03d0*/  @!P0 LDG.E R18, desc[UR8][R10.64+0x10] ;  /* 0x000010080a128981 */ /* 0x000f28000c1e1900 */
[----:B------:R-:W4:Y:S04]  /*03e0*/  @P2 LDG.E R25, desc[UR8][R10.64+0x34] ;  /* 0x000034080a192981 */ /* 0x000f28000c1e1900 */
[----:B------:R-:W4:Y:S01]  /*03f0*/  @P3 LDG.E R27, desc[UR8][R10.64+0x40] ;  /* 0x000040080a1b3981 */ /* 0x000f22000c1e1900 */
[----:B--2---:R-:W-:-:S03]  /*0400*/  @!P0 LOP3.LUT R13, R13, R14, RZ, 0x3c, !PT ;  /* 0x0000000e0d0d8212 */ /* 0x004fc600078e3cff */
[----:B------:R-:W2:Y:S01]  /*0410*/  @P1 LDG.E R14, desc[UR8][R10.64+0x1c] ;  /* 0x00001c080a0e1981 */ /* 0x000ea2000c1e1900 */
[----:B---3--:R-:W-:-:S03]  /*0420*/  @P1 LOP3.LUT R13, R13, R20, RZ, 0x3c, !PT ;  /* 0x000000140d0d1212 */ /* 0x008fc600078e3cff */
[----:B------:R-:W3:Y:S01]  /*0430*/  @P2 LDG.E R20, desc[UR8][R10.64+0x38] ;  /* 0x000038080a142981 */ /* 0x000ee2000c1e1900 */
[----:B----4-:R-:W-:-:S03]  /*0440*/  @P2 LOP3.LUT R13, R13, R24, RZ, 0x3c, !PT ;  /* 0x000000180d0d2212 */ /* 0x010fc600078e3cff */
[----:B------:R-:W4:Y:S01]  /*0450*/  @P6 LDG.E R24, desc[UR8][R10.64+0x78] ;  /* 0x000078080a186981 */ /* 0x000f22000c1e1900 */
[----:B------:R-:W-:-:S04]  /*0460*/  @P3 LOP3.LUT R13, R13, R26, RZ, 0x3c, !PT ;  /* 0x0000001a0d0d3212 */ /* 0x000fc800078e3cff */
[----:B------:R-:W-:Y:S02]  /*0470*/  @P4 LOP3.LUT R13, R13, R28, RZ, 0x3c, !PT ;  /* 0x0000001c0d0d4212 */ /* 0x000fe400078e3cff */
[----:B------:R-:W-:Y:S02]  /*0480*/  @!P0 LOP3.LUT R4, R4, R19, RZ, 0x3c, !PT ;  /* 0x0000001304048212 */ /* 0x000fe400078e3cff */
[----:B------:R-:W3:Y:S01]  /*0490*/  @P1 LDG.E R19, desc[UR8][R10.64+0x18] ;  /* 0x000018080a131981 */ /* 0x000ee2000c1e1900 */
[----:B------:R-:W-:-:S03]  /*04a0*/  @P5 LOP3.LUT R13, R13, R23, RZ, 0x3c, !PT ;  /* 0x000000170d0d5212 */ /* 0x000fc600078e3cff */
[----:B------:R-:W3:Y:S01]  /*04b0*/  @P2 LDG.E R23, desc[UR8][R10.64+0x2c] ;  /* 0x00002c080a172981 */ /* 0x000ee2000c1e1900 */
[----:B------:R-:W-:-:S03]  /*04c0*/  @!P0 LOP3.LUT R5, R5, R16, RZ, 0x3c, !PT ;  /* 0x0000001005058212 */ /* 0x000fc600078e3cff */
[----:B------:R-:W3:Y:S01]  /*04d0*/  @P1 LDG.E R16, desc[UR8][R10.64+0x24] ;  /* 0x000024080a101981 */ /* 0x000ee2000c1e1900 */
[----:B------:R-:W-:-:S03]  /*04e0*/  @!P0 LOP3.LUT R2, R2, R21, RZ, 0x3c, !PT ;  /* 0x0000001502028212 */ /* 0x000fc600078e3cff */
[----:B------:R-:W3:Y:S01]  /*04f0*/  @P1 LDG.E R21, desc[UR8][R10.64+0x20] ;  /* 0x000020080a151981 */ /* 0x000ee2000c1e1900 */
[----:B------:R-:W-:-:S03]  /*0500*/  @!P0 LOP3.LUT R3, R3, R18, RZ, 0x3c, !PT ;  /* 0x0000001203038212 */ /* 0x000fc600078e3cff */
[----:B------:R-:W3:Y:S01]  /*0510*/  @P2 LDG.E R18, desc[UR8][R10.64+0x30] ;  /* 0x000030080a122981 */ /* 0x000ee2000c1e1900 */
[----:B--2---:R-:W-:-:S03]  /*0520*/  @P1 LOP3.LUT R5, R5, R14, RZ, 0x3c, !PT ;  /* 0x0000000e05051212 */ /* 0x004fc600078e3cff */
[----:B------:R-:W2:Y:S01]  /*0530*/  @P3 LDG.E R14, desc[UR8][R10.64+0x44] ;  /* 0x000044080a0e3981 */ /* 0x000ea2000c1e1900 */
[----:B----4-:R-:W-:-:S03]  /*0540*/  @P6 LOP3.LUT R13, R13, R24, RZ, 0x3c, !PT ;  /* 0x000000180d0d6212 */ /* 0x010fc600078e3cff */
[----:B------:R-:W4:Y:S01]  /*0550*/  @P5 LDG.E R24, desc[UR8][R10.64+0x6c] ;  /* 0x00006c080a185981 */ /* 0x000f22000c1e1900 */
[----:B---3--:R-:W-:-:S03]  /*0560*/  @P1 LOP3.LUT R4, R4, R19, RZ, 0x3c, !PT ;  /* 0x0000001304041212 */ /* 0x008fc600078e3cff */
[----:B------:R-:W3:Y:S01]  /*0570*/  @P3 LDG.E R19, desc[UR8][R10.64+0x48] ;  /* 0x000048080a133981 */ /* 0x000ee2000c1e1900 */
[----:B------:R-:W-:-:S03]  /*0580*/  @P2 LOP3.LUT R4, R4, R23, RZ, 0x3c, !PT ;  /* 0x0000001704042212 */ /* 0x000fc600078e3cff */
[----:B------:R-:W4:Y:S01]  /*0590*/  @P4 LDG.E R23, desc[UR8][R10.64+0x5c] ;  /* 0x00005c080a174981 */ /* 0x000f22000c1e1900 */
[----:B------:R-:W-:-:S03]  /*05a0*/  @P1 LOP3.LUT R3, R3, R16, RZ, 0x3c, !PT ;  /* 0x0000001003031212 */ /* 0x000fc600078e3cff */
[----:B------:R-:W4:Y:S01]  /*05b0*/  @P3 LDG.E R16, desc[UR8][R10.64+0x4c] ;  /* 0x00004c080a103981 */ /* 0x000f22000c1e1900 */
[----:B------:R-:W-:-:S03]  /*05c0*/  @P1 LOP3.LUT R2, R2, R21, RZ, 0x3c, !PT ;  /* 0x0000001502021212 */ /* 0x000fc600078e3cff */
[----:B------:R-:W4:Y:S01]  /*05d0*/  @P4 LDG.E R21, desc[UR8][R10.64+0x54] ;  /* 0x000054080a154981 */ /* 0x000f22000c1e1900 */
[----:B------:R-:W-:-:S03]  /*05e0*/  @P2 LOP3.LUT R5, R5, R18, RZ, 0x3c, !PT ;  /* 0x0000001205052212 */ /* 0x000fc600078e3cff */
[----:B------:R-:W4:Y:S01]  /*05f0*/  @P4 LDG.E R18, desc[UR8][R10.64+0x58] ;  /* 0x000058080a124981 */ /* 0x000f22000c1e1900 */
[----:B------:R-:W-:Y:S02]  /*0600*/  @P2 LOP3.LUT R3, R3, R20, RZ, 0x3c, !PT ;  /* 0x0000001403032212 */ /* 0x000fe400078e3cff */
[----:B------:R-:W-:Y:S01]  /*0610*/  @P2 LOP3.LUT R2, R2, R25, RZ, 0x3c, !PT ;  /* 0x0000001902022212 */ /* 0x000fe200078e3cff */
[----:B------:R-:W4:Y:S04]  /*0620*/  @P4 LDG.E R20, desc[UR8][R10.64+0x60] ;  /* 0x000060080a144981 */ /* 0x000f28000c1e1900 */
[----:B------:R-:W4:Y:S01]  /*0630*/  @P5 LDG.E R25, desc[UR8][R10.64+0x68] ;  /* 0x000068080a195981 */ /* 0x000f22000c1e1900 */
[----:B------:R-:W-:Y:S02]  /*0640*/  LOP3.LUT P0, RZ, R22, 0x80, RZ, 0xc0, !PT ;  /* 0x0000008016ff7812 */ /* 0x000fe4000780c0ff */
[----:B------:R-:W-:-:S11]  /*0650*/  @P3 LOP3.LUT R4, R4, R27, RZ, 0x3c, !PT ;  /* 0x0000001b04043212 */ /* 0x000fd600078e3cff */
[----:B------:R-:W4:Y:S04]  /*0660*/  @P0 LDG.E R26, desc[UR8][R10.64+0x8c] ;  /* 0x00008c080a1a0981 */ /* 0x000f28000c1e1900 */
[----:B------:R-:W4:Y:S01]  /*0670*/  @P0 LDG.E R27, desc[UR8][R10.64+0x98] ;  /* 0x000098080a1b0981 */ /* 0x000f22000c1e1900 */
[----:B--2---:R-:W-:-:S03]  /*0680*/  @P3 LOP3.LUT R5, R5, R14, RZ, 0x3c, !PT ;  /* 0x0000000e05053212 */ /* 0x004fc600078e3cff */
[----:B------:R-:W2:Y:S01]  /*0690*/  @P5 LDG.E R14, desc[UR8][R10.64+0x74] ;  /* 0x000074080a0e5981 */ /* 0x000ea2000c1e1900 */
[----:B---3--:R-:W-:-:S03]  /*06a0*/  @P3 LOP3.LUT R2, R2, R19, RZ, 0x3c, !PT ;  /* 0x0000001302023212 */ /* 0x008fc600078e3cff */
[----:B------:R-:W3:Y:S01]  /*06b0*/  @P5 LDG.E R19, desc[UR8][R10.64+0x70] ;  /* 0x000070080a135981 */ /* 0x000ee2000c1e1900 */
[----:B----4-:R-:W-:-:S03]  /*06c0*/  @P4 LOP3.LUT R2, R2, R23, RZ, 0x3c, !PT ;  /* 0x0000001702024212 */ /* 0x010fc600078e3cff */
        /* <DEDUP_REMOVED lines=9> */
[----:B------:R-:W4:Y:S01]  /*0760*/  @P0 LDG.E R20, desc[UR8][R10.64+0x94] ;  /* 0x000094080a140981 */ /* 0x000f22000c1e1900 */
[----:B------:R-:W-:-:S03]  /*0770*/  @P5 LOP3.LUT R4, R4, R25, RZ, 0x3c, !PT ;  /* 0x0000001904045212 */ /* 0x000fc600078e3cff */
[----:B------:R-:W4:Y:S04]  /*0780*/  @P0 LDG.E R25, desc[UR8][R10.64+0x90] ;  /* 0x000090080a190981 */ /* 0x000f28000c1e1900 */
[----:B------:R-:W4:Y:S01]  /*0790*/  @P0 LDG.E R24, desc[UR8][R10.64+0x9c] ;  /* 0x00009c080a180981 */ /* 0x000f22000c1e1900 */
[----:B------:R-:W-:Y:S02]  /*07a0*/  @P0 LOP3.LUT R13, R13, R26, RZ, 0x3c, !PT ;  /* 0x0000001a0d0d0212 */ /* 0x000fe400078e3cff */
[----:B--2---:R-:W-:Y:S02]  /*07b0*/  @P5 LOP3.LUT R3, R3, R14, RZ, 0x3c, !PT ;  /* 0x0000000e03035212 */ /* 0x004fe400078e3cff */
[----:B---3--:R-:W-:-:S04]  /*07c0*/  @P5 LOP3.LUT R2, R2, R19, RZ, 0x3c, !PT ;  /* 0x0000001302025212 */ /* 0x008fc800078e3cff */
[----:B----4-:R-:W-:Y:S02]  /*07d0*/  @P6 LOP3.LUT R2, R2, R23, RZ, 0x3c, !PT ;  /* 0x0000001702026212 */ /* 0x010fe400078e3cff */
[----:B------:R-:W-:Y:S02]  /*07e0*/  @P6 LOP3.LUT R5, R5, R16, RZ, 0x3c, !PT ;  /* 0x0000001005056212 */ /* 0x000fe400078e3cff */
[----:B------:R-:W-:Y:S02]  /*07f0*/  @P6 LOP3.LUT R4, R4, R21, RZ, 0x3c, !PT ;  /* 0x0000001504046212 */ /* 0x000fe400078e3cff */
[----:B------:R-:W-:Y:S02]  /*0800*/  @P6 LOP3.LUT R3, R3, R18, RZ, 0x3c, !PT ;  /* 0x0000001203036212 */ /* 0x000fe400078e3cff */
[----:B------:R-:W-:Y:S02]  /*0810*/  @P0 LOP3.LUT R2, R2, R27, RZ, 0x3c, !PT ;  /* 0x0000001b02020212 */ /* 0x000fe400078e3cff */
[----:B------:R-:W-:-:S02]  /*0820*/  @P0 LOP3.LUT R5, R5, R20, RZ, 0x3c, !PT ;  /* 0x0000001405050212 */ /* 0x000fc400078e3cff */
[----:B------:R-:W-:Y:S02]  /*0830*/  @P0 LOP3.LUT R4, R4, R25, RZ, 0x3c, !PT ;  /* 0x0000001904040212 */ /* 0x000fe400078e3cff */
[----:B------:R-:W-:Y:S02]  /*0840*/  @P0 LOP3.LUT R3, R3, R24, RZ, 0x3c, !PT ;  /* 0x0000001803030212 */ /* 0x000fe400078e3cff */
[----:B------:R-:W-:-:S13]  /*0850*/  R2P PR, R22.B1, 0x7f ;  /* 0x0000007f16007804 */ /* 0x000fda0000001000 */
[----:B------:R-:W2:Y:S04]  /*0860*/  @P0 LDG.E R16, desc[UR8][R10.64+0xa0] ;  /* 0x0000a0080a100981 */ /* 0x000ea8000c1e1900 */
[----:B------:R-:W3:Y:S04]  /*0870*/  @P1 LDG.E R18, desc[UR8][R10.64+0xb4] ;  /* 0x0000b4080a121981 */ /* 0x000ee8000c1e1900 */
[----:B------:R-:W4:Y:S04]  /*0880*/  @P2 LDG.E R20, desc[UR8][R10.64+0xc8] ;  /* 0x0000c8080a142981 */ /* 0x000f28000c1e1900 */
        /* <DEDUP_REMOVED lines=28> */
[----:B--2---:R-:W-:Y:S02]  /*0a50*/  @P0 LOP3.LUT R3, R3, R16, RZ, 0x3c, !PT ;  /* 0x0000001003030212 */ /* 0x004fe400078e3cff */
[----:B------:R-:W-:Y:S01]  /*0a60*/  LOP3.LUT P0, RZ, R22, 0x8000, RZ, 0xc0, !PT ;  /* 0x0000800016ff7812 */ /* 0x000fe2000780c0ff */
        /* <DEDUP_REMOVED lines=8> */
[----:B------:R-:W4:Y:S04]  /*0af0*/  @P4 LDG.E R14, desc[UR8][R10.64+0x100] ;  /* 0x000100080a0e4981 */ /* 0x000f28000c1e1900 */
[----:B------:R-:W4:Y:S01]  /*0b00*/  @P4 LDG.E R22, desc[UR8][R10.64+0xf8] ;  /* 0x0000f8080a164981 */ /* 0x000f22000c1e1900 */
[----:B------:R-:W-:Y:S02]  /*0b10*/  @P1 LOP3.LUT R3, R3, R26, RZ, 0x3c, !PT ;  /* 0x0000001a03031212 */ /* 0x000fe400078e3cff */
[----:B------:R-:W-:Y:S02]  /*0b20*/  @P2 LOP3.LUT R2, R2, R23, RZ, 0x3c, !PT ;  /* 0x0000001702022212 */ /* 0x000fe400078e3cff */
[----:B------:R-:W-:Y:S01]  /*0b30*/  @P2 LOP3.LUT R4, R4, R21, RZ, 0x3c, !PT ;  /* 0x0000001504042212 */ /* 0x000fe200078e3cff */
[----:B------:R-:W4:Y:S01]  /*0b40*/  @P5 LDG.E R23, desc[UR8][R10.64+0x110] ;  /* 0x000110080a175981 */ /* 0x000f22000c1e1900 */
[----:B------:R-:W-:-:S03]  /*0b50*/  @P3 LOP3.LUT R2, R2, R27, RZ, 0x3c, !PT ;  /* 0x0000001b02023212 */ /* 0x000fc600078e3cff */
[----:B------:R-:W4:Y:S01]  /*0b60*/  @P5 LDG.E R21, desc[UR8][R10.64+0x108] ;  /* 0x000108080a155981 */ /* 0x000f22000c1e1900 */
[----:B------:R-:W-:Y:S02]  /*0b70*/  @P6 LOP3.LUT R13, R13, R28, RZ, 0x3c, !PT ;  /* 0x0000001c0d0d6212 */ /* 0x000fe400078e3cff */
[----:B------:R-:W-:Y:S01]  /*0b80*/  @P3 LOP3.LUT R4, R4, R25, RZ, 0x3c, !PT ;  /* 0x0000001904043212 */ /* 0x000fe200078e3cff */
[----:B------:R-:W4:Y:S01]  /*0b90*/  @P0 LDG.E R27, desc[UR8][R10.64+0x130] ;  /* 0x000130080a1b0981 */ /* 0x000f22000c1e1900 */
[----:B------:R-:W-:-:S03]  /*0ba0*/  @P4 LOP3.LUT R2, R2, R19, RZ, 0x3c, !PT ;  /* 0x0000001302024212 */ /* 0x000fc600078e3cff */
[----:B------:R-:W4:Y:S01]  /*0bb0*/  @P6 LDG.E R19, desc[UR8][R10.64+0x11c] ;  /* 0x00011c080a136981 */ /* 0x000f22000c1e1900 */
[----:B------:R-:W-:-:S03]  /*0bc0*/  @P4 LOP3.LUT R4, R4, R29, RZ, 0x3c, !PT ;  /* 0x0000001d04044212 */ /* 0x000fc600078e3cff */
        /* <DEDUP_REMOVED lines=14> */
[----:B------:R-:W-:-:S05]  /*0cb0*/  VIADD R17, R17, 0x10 ;  /* 0x0000001011117836 */ /* 0x000fca0000000000 */
[----:B------:R-:W-:Y:S02]  /*0cc0*/  ISETP.NE.AND P1, PT, R17, 0x20, PT ;  /* 0x000000201100780c */ /* 0x000fe40003f25270 */
[----:B------:R-:W-:Y:S02]  /*0cd0*/  @P5 LOP3.LUT R2, R2, R23, RZ, 0x3c, !PT ;  /* 0x0000001702025212 */ /* 0x000fe400078e3cff */
[----:B------:R-:W-:-:S04]  /*0ce0*/  @P5 LOP3.LUT R4, R4, R21, RZ, 0x3c, !PT ;  /* 0x0000001504045212 */ /* 0x000fc800078e3cff */
[----:B------:R-:W-:Y:S02]  /*0cf0*/  @P6 LOP3.LUT R4, R4, R19, RZ, 0x3c, !PT ;  /* 0x0000001304046212 */ /* 0x000fe400078e3cff */
[----:B------:R-:W-:Y:S02]  /*0d00*/  @P6 LOP3.LUT R2, R2, R25, RZ, 0x3c, !PT ;  /* 0x0000001902026212 */ /* 0x000fe400078e3cff */
[----:B------:R-:W-:Y:S02]  /*0d10*/  @P0 LOP3.LUT R4, R4, R27, RZ, 0x3c, !PT ;  /* 0x0000001b04040212 */ /* 0x000fe400078e3cff */
[----:B------:R-:W-:Y:S02]  /*0d20*/  @P0 LOP3.LUT R2, R2, R29, RZ, 0x3c, !PT ;  /* 0x0000001d02020212 */ /* 0x000fe400078e3cff */
[----:B--2---:R-:W-:Y:S02]  /*0d30*/  @P5 LOP3.LUT R5, R5, R16, RZ, 0x3c, !PT ;  /* 0x0000001005055212 */ /* 0x004fe400078e3cff */
[----:B---3--:R-:W-:-:S02]  /*0d40*/  @P5 LOP3.LUT R3, R3, R18, RZ, 0x3c, !PT ;  /* 0x0000001203035212 */ /* 0x008fc400078e3cff */
[----:B----4-:R-:W-:Y:S02]  /*0d50*/  @P6 LOP3.LUT R5, R5, R20, RZ, 0x3c, !PT ;  /* 0x0000001405056212 */ /* 0x010fe400078e3cff */
[----:B------:R-:W-:Y:S02]  /*0d60*/  @P6 LOP3.LUT R3, R3, R14, RZ, 0x3c, !PT ;  /* 0x0000000e03036212 */ /* 0x000fe400078e3cff */
[----:B------:R-:W-:Y:S02]  /*0d70*/  @P0 LOP3.LUT R5, R5, R22, RZ, 0x3c, !PT ;  /* 0x0000001605050212 */ /* 0x000fe400078e3cff */
[----:B------:R-:W-:Y:S01]  /*0d80*/  @P0 LOP3.LUT R3, R3, R24, RZ, 0x3c, !PT ;  /* 0x0000001803030212 */ /* 0x000fe200078e3cff */
[----:B------:R-:W-:Y:S06]  /*0d90*/  @P1 BRA `(.L_x_188) ;  /* 0xfffffff400481947 */ /* 0x000fec000383ffff */
[----:B------:R-:W-:-:S05]  /*0da0*/  VIADD R15, R15, 0x1 ;  /* 0x000000010f0f7836 */ /* 0x000fca0000000000 */
[----:B------:R-:W-:-:S13]  /*0db0*/  ISETP.NE.AND P0, PT, R15, 0x5, PT ;  /* 0x000000050f00780c */ /* 0x000fda0003f05270 */
[----:B------:R-:W-:Y:S05]  /*0dc0*/  @P0 BRA `(.L_x_189) ;  /* 0xfffffff400300947 */ /* 0x000fea000383ffff */
[----:B------:R1:W-:Y:S01]  /*0dd0*/  STG.E.64 desc[UR8][R6.64+0x8], R4 ;  /* 0x0000080406007986 */ /* 0x0003e2000c101b08 */
[----:B------:R-:W-:Y:S02]  /*0de0*/  ULOP3.LUT UR5, UR6, 0x3, URZ, 0xc0, !UPT ;  /* 0x0000000306057892 */ /* 0x000fe4000f8ec0ff */
[----:B------:R-:W-:Y:S01]  /*0df0*/  UIADD3 UR4, UPT, UPT, UR4, 0x1, URZ ;  /* 0x0000000104047890 */ /* 0x000fe2000fffe0ff */
[----:B------:R1:W-:Y:S03]  /*0e00*/  STG.E.64 desc[UR8][R6.64+0x10], R2 ;  /* 0x0000100206007986 */ /* 0x0003e6000c101b08 */
[----:B------:R-:W-:Y:S01]  /*0e10*/  UISETP.GE.U32.AND UP0, UPT, UR4, UR5, UPT ;  /* 0x000000050400728c */ /* 0x000fe2000bf06070 */
[----:B------:R1:W-:Y:S08]  /*0e20*/  STG.E desc[UR8][R6.64+0x4], R13 ;  /* 0x0000040d06007986 */ /* 0x0003f0000c101908 */
[----:B------:R-:W-:Y:S05]  /*0e30*/  BRA.U !UP0, `(.L_x_190) ;  /* 0xfffffff508047547 */ /* 0x000fea000b83ffff */
.L_x_187:
[----:B------:R-:W-:Y:S01]  /*0e40*/  UISETP.GT.U32.AND UP0, UPT, UR6, 0x3, UPT ;  /* 0x000000030600788c */ /* 0x000fe2000bf04070 */
[----:B------:R-:W-:Y:S01]  /*0e50*/  VIADD R0, R0, 0x1 ;  /* 0x0000000100007836 */ /* 0x000fe20000000000 */
[----:B------:R-:W-:Y:S02]  /*0e60*/  USHF.R.U64 UR4, UR6, 0x2, UR7 ;  /* 0x0000000206047899 */ /* 0x000fe40008001207 */
[----:B------:R-:W-:Y:S02]  /*0e70*/  UISETP.GT.U32.AND.EX UP0, UPT, UR7, URZ, UPT, UP0 ;  /* 0x000000ff0700728c */ /* 0x000fe4000bf04100 */
[----:B------:R-:W-:-:S03]  /*0e80*/  USHF.R.U32.HI UR5, URZ, 0x2, UR7 ;  /* 0x00000002ff057899 */ /* 0x000fc60008011607 */
[----:B------:R-:W-:-:S04]  /*0e90*/  UMOV UR6, UR4 ;  /* 0x0000000400067c82 */ /* 0x000fc80008000000 */
[----:B------:R-:W-:Y:S01]  /*0ea0*/  UMOV UR7, UR5 ;  /* 0x0000000500077c82 */ /* 0x000fe20008000000 */
[----:B------:R-:W-:Y:S05]  /*0eb0*/  BRA.U UP0, `(.L_x_191) ;  /* 0xfffffff100c87547 */ /* 0x000fea000b83ffff */
.L_x_186:
[----:B------:R-:W-:Y:S04]  /*0ec0*/  STG.E.64 desc[UR8][R6.64+0x18], RZ ;  /* 0x000018ff06007986 */ /* 0x000fe8000c101b08 */
[----:B------:R-:W-:Y:S04]  /*0ed0*/  STG.E desc[UR8][R6.64+0x20], RZ ;  /* 0x000020ff06007986 */ /* 0x000fe8000c101908 */
[----:B------:R-:W-:Y:S01]  /*0ee0*/  STG.E.64 desc[UR8][R6.64+0x28], RZ ;  /* 0x000028ff06007986 */ /* 0x000fe2000c101b08 */
[----:B------:R-:W-:Y:S05]  /*0ef0*/  EXIT ;  /* 0x000000000000794d */ /* 0x000fea0003800000 */
.L_x_192:
        /* <DEDUP_REMOVED lines=16> */
.L_x_213:


//--------------------- .nv.global.init           --------------------------
	.section	.nv.global.init,"aw",@progbits
	.align	4
.nv.global.init:
	.type		mrg32k3aM1SubSeq,@object
	.size		mrg32k3aM1SubSeq,(mrg32k3aM2SubSeq - mrg32k3aM1SubSeq)
mrg32k3aM1SubSeq:
        /*0000*/ 	.byte	0x0b, 0xcc, 0xee, 0x04, 0x73, 0x29, 0x8b, 0x6f, 0xf6, 0x53, 0x03, 0xf6, 0x23, 0xf6, 0xea, 0xda
        /* <DEDUP_REMOVED lines=125> */
	.type		mrg32k3aM2SubSeq,@object
	.size		mrg32k3aM2SubSeq,(mrg32k3aM1 - mrg32k3aM2SubSeq)
mrg32k3aM2SubSeq:
        /* <DEDUP_REMOVED lines=126> */
	.type		mrg32k3aM1,@object
	.size		mrg32k3aM1,(mrg32k3aM1Seq - mrg32k3aM1)
mrg32k3aM1:
        /* <DEDUP_REMOVED lines=144> */
	.type		mrg32k3aM1Seq,@object
	.size		mrg32k3aM1Seq,(mrg32k3aM2 - mrg32k3aM1Seq)
mrg32k3aM1Seq:
        /* <DEDUP_REMOVED lines=144> */
	.type		mrg32k3aM2,@object
	.size		mrg32k3aM2,(mrg32k3aM2Seq - mrg32k3aM2)
mrg32k3aM2:
        /* <DEDUP_REMOVED lines=144> */
	.type		mrg32k3aM2Seq,@object
	.size		mrg32k3aM2Seq,(precalc_xorwow_matrix - mrg32k3aM2Seq)
mrg32k3aM2Seq:
        /* <DEDUP_REMOVED lines=144> */
	.type		precalc_xorwow_matrix,@object
	.size		precalc_xorwow_matrix,(precalc_xorwow_offset_matrix - precalc_xorwow_matrix)
precalc_xorwow_matrix:
        /* <DEDUP_REMOVED lines=6400> */
	.type		precalc_xorwow_offset_matrix,@object
	.size		precalc_xorwow_offset_matrix,(.L_1 - precalc_xorwow_offset_matrix)
precalc_xorwow_offset_matrix:
        /* <DEDUP_REMOVED lines=6400> */
.L_1:


//--------------------- .nv.shared.reserved.0     --------------------------
	.section	.nv.shared.reserved.0,"aw",@nobits
	.weak		__nv_reservedSMEM_offset_0_alias
	.size		__nv_reservedSMEM_offset_0_alias, 0, 64
	.other		__nv_reservedSMEM_offset_0_alias,@"STO_CUDA_RESERVED_SHARED STV_DEFAULT"
__nv_reservedSMEM_offset_0_alias:
	.zero		0
	.zero		64


//--------------------- .nv.constant0._Z8functionP7diagramP17curandStateXORWOW --------------------------
	.section	.nv.constant0._Z8functionP7diagramP17curandStateXORWOW,"a",@progbits
	.sectionflags	@""
	.align	4
.nv.constant0._Z8functionP7diagramP17curandStateXORWOW:
	.zero		912


//--------------------- .nv.constant0._Z11init_randomP17curandStateXORWOWy --------------------------
	.section	.nv.constant0._Z11init_randomP17curandStateXORWOWy,"a",@progbits
	.sectionflags	@""
	.align	4
.nv.constant0._Z11init_randomP17curandStateXORWOWy:
	.zero		912


//--------------------- SYMBOLS --------------------------

	.type		.nv.reservedSmem.offset0,@object
	.size		.nv.reservedSmem.offset0,0x4
